// auto-generated by cutlass_sweep.gemm — config: {"arch": "sm_100", "cluster_m": 1, "cluster_n": 1, "dtype": "e5m2", "dtype_b": "e5m2", "layout": "nt", "stages": 0, "tile_k": 64, "tile_m": 64, "tile_n": 64}
#include "cutlass/cutlass.h"
#include "cutlass/gemm/collective/collective_builder.hpp"
#include "cutlass/gemm/device/gemm_universal_adapter.h"
#include "cutlass/gemm/kernel/gemm_universal.hpp"
#include "cutlass/epilogue/collective/collective_builder.hpp"

using ElemA = cutlass::float_e5m2_t;
using ElemB = cutlass::float_e5m2_t;
using ElemCD = cutlass::float_e5m2_t;
using Acc  = float;
using TileShape    = cute::Shape<cute::_64, cute::_64, cute::_64>;
using ClusterShape = cute::Shape<cute::_1, cute::_1, cute::_1>;

using CollectiveEpilogue = typename cutlass::epilogue::collective::CollectiveBuilder<
    cutlass::arch::Sm100, cutlass::arch::OpClassTensorOp,
    TileShape, ClusterShape,
    cutlass::epilogue::collective::EpilogueTileAuto,
    Acc, Acc,
    ElemCD, cutlass::layout::RowMajor, 128 / cutlass::sizeof_bits<ElemCD>::value,
    ElemCD, cutlass::layout::RowMajor, 128 / cutlass::sizeof_bits<ElemCD>::value,
    cutlass::epilogue::collective::EpilogueScheduleAuto
  >::CollectiveOp;

using CollectiveMainloop = typename cutlass::gemm::collective::CollectiveBuilder<
    cutlass::arch::Sm100, cutlass::arch::OpClassTensorOp,
    ElemA, cutlass::layout::RowMajor, 128 / cutlass::sizeof_bits<ElemA>::value,
    ElemB, cutlass::layout::ColumnMajor, 128 / cutlass::sizeof_bits<ElemB>::value,
    Acc,
    TileShape, ClusterShape,
    cutlass::gemm::collective::StageCountAutoCarveout<static_cast<int>(sizeof(typename CollectiveEpilogue::SharedStorage))>,
    cutlass::gemm::collective::KernelScheduleAuto
  >::CollectiveOp;

using GemmKernel = cutlass::gemm::kernel::GemmUniversal<
    cute::Shape<int,int,int,int>,
    CollectiveMainloop,
    CollectiveEpilogue
>;
using Gemm = cutlass::gemm::device::GemmUniversalAdapter<GemmKernel>;

// Force the device kernel symbol into the cubin without needing a host main.
auto* _anchor = &cutlass::device_kernel<GemmKernel>;


// ===== COMPILED SASS (sm_100a) =====

	.target	sm_100a

	.elftype	@"ET_EXEC"


//--------------------- .note.nv.tkinfo           --------------------------
	.section	.note.nv.tkinfo,"",@"SHT_NOTE"
	.sectionflags	@"SHF_NOTE_NV_TKINFO"
	.tkinfo
        /*0018*/ 	.word	0x00000002
        /*0030*/ 	.string	""
        /*0030*/ 	.string	"ptxas"
        /*0030*/ 	.string	"Cuda compilation tools, release 13.0, V13.0.88"
        /*0030*/ 	.string	"Build cuda_13.0.r13.0/compiler.36424714_0"
        /*0030*/ 	.string	"-arch sm_100a -m 64 "



//--------------------- .note.nv.cuinfo           --------------------------
	.section	.note.nv.cuinfo,"",@"SHT_NOTE"
	.sectionflags	@"SHF_NOTE_NV_CUINFO"
        /*0018*/ 	.short	0x0002
        /*001a*/ 	.short	0x0064
        /*001c*/ 	.short	0x0082
	.zero		2


//--------------------- .nv.info                  --------------------------
	.section	.nv.info,"",@"SHT_CUDA_INFO"
	.align	4


	//----- nvinfo : EIATTR_REGCOUNT
	.align		4
        /*0000*/ 	.byte	0x04, 0x2f
        /*0002*/ 	.short	(.L_19 - .L_18)
	.align		4
.L_18:
        /*0004*/ 	.word	index@(_ZN7cutlass13device_kernelINS_4gemm6kernel13GemmUniversalIN4cute5tupleIJiiiiEEENS1_10collective13CollectiveMmaINS1_35MainloopSm100TmaUmmaWarpSpecializedILi27ELi2ELi4ENS5_IJNS4_1CILi1EEESB_SB_EEEEENS5_IJNSA_ILi64EEESE_SE_EEENS_12float_e5m2_tENS5_IJlSB_lEEESG_SH_NS4_8TiledMMAINS4_8MMA_AtomIJNS4_10MMA_TraitsINS4_19SM100_MMA_F8F6F4_SSEJSG_SG_fSE_SE_NS4_17integral_constantINS4_4UMMA5MajorELSO_0EEESP_NSM_INSN_7ScaleInELSQ_0EEESR_EEEEEENS4_6LayoutISC_NS5_IJNSA_ILi0EEESV_SV_EEEEENS5_IJNS4_10UnderscoreESY_SY_EEEEENS4_13SM90_TMA_LOADENS4_14ComposedLayoutINS4_7SwizzleILi2ELi4ELi3EEENS4_18smem_ptr_flag_bitsILi8EEENSU_INS5_IJNSA_ILi8EEESE_EEENS5_IJSE_SB_EEEEEEEvNS4_8identityES11_S1B_vS1C_EENS_8epilogue10collective18CollectiveEpilogueINS1E_23Sm100TmaWarpSpecializedILi1ELi1ELi32ELb0ELb0EEEJSF_NS5_IJNSU_ISE_SB_EES1J_EEESG_SH_SG_SH_NS1E_6fusion15FusionCallbacksIS1I_NS1L_17LinearCombinationISG_fSG_fLNS_15FloatRoundStyleE2EEESF_S1K_JEEENS4_5SM1004TMEM4LOAD26SM100_TMEM_LOAD_16dp32b32xES11_S1B_NS4_39AutoVectorizingCopyWithAssumedAlignmentILi128EEENS4_14SM90_TMA_STOREES1B_S1W_S1W_EEEvvEEEEvNT_6ParamsE)
        /*0008*/ 	.word	0x00000078


	//----- nvinfo : EIATTR_FRAME_SIZE
	.align		4
.L_19:
        /*000c*/ 	.byte	0x04, 0x11
        /*000e*/ 	.short	(.L_21 - .L_20)
	.align		4
.L_20:
        /*0010*/ 	.word	index@($__internal_2_$__cuda_sm10x_tcgen05_guardrail_trap_unallocated_columns_being_dealloced)
        /*0014*/ 	.word	0x00000000


	//----- nvinfo : EIATTR_FRAME_SIZE
	.align		4
.L_21:
        /*0018*/ 	.byte	0x04, 0x11
        /*001a*/ 	.short	(.L_23 - .L_22)
	.align		4
.L_22:
        /*001c*/ 	.word	index@($__internal_1_$__cuda_sm10x_tcgen05_guardrail_trap_phase_invalid_during_alloc)
        /*0020*/ 	.word	0x00000000


	//----- nvinfo : EIATTR_FRAME_SIZE
	.align		4
.L_23:
        /*0024*/ 	.byte	0x04, 0x11
        /*0026*/ 	.short	(.L_25 - .L_24)
	.align		4
.L_24:
        /*0028*/ 	.word	index@($__internal_0_$__cuda_sm10x_tcgen05_guardrail_trap_col_being_dealloced_not_returned_by_alloc)
        /*002c*/ 	.word	0x00000000


	//----- nvinfo : EIATTR_FRAME_SIZE
	.align		4
.L_25:
        /*0030*/ 	.byte	0x04, 0x11
        /*0032*/ 	.short	(.L_27 - .L_26)
	.align		4
.L_26:
        /*0034*/ 	.word	index@(_ZN7cutlass13device_kernelINS_4gemm6kernel13GemmUniversalIN4cute5tupleIJiiiiEEENS1_10collective13CollectiveMmaINS1_35MainloopSm100TmaUmmaWarpSpecializedILi27ELi2ELi4ENS5_IJNS4_1CILi1EEESB_SB_EEEEENS5_IJNSA_ILi64EEESE_SE_EEENS_12float_e5m2_tENS5_IJlSB_lEEESG_SH_NS4_8TiledMMAINS4_8MMA_AtomIJNS4_10MMA_TraitsINS4_19SM100_MMA_F8F6F4_SSEJSG_SG_fSE_SE_NS4_17integral_constantINS4_4UMMA5MajorELSO_0EEESP_NSM_INSN_7ScaleInELSQ_0EEESR_EEEEEENS4_6LayoutISC_NS5_IJNSA_ILi0EEESV_SV_EEEEENS5_IJNS4_10UnderscoreESY_SY_EEEEENS4_13SM90_TMA_LOADENS4_14ComposedLayoutINS4_7SwizzleILi2ELi4ELi3EEENS4_18smem_ptr_flag_bitsILi8EEENSU_INS5_IJNSA_ILi8EEESE_EEENS5_IJSE_SB_EEEEEEEvNS4_8identityES11_S1B_vS1C_EENS_8epilogue10collective18CollectiveEpilogueINS1E_23Sm100TmaWarpSpecializedILi1ELi1ELi32ELb0ELb0EEEJSF_NS5_IJNSU_ISE_SB_EES1J_EEESG_SH_SG_SH_NS1E_6fusion15FusionCallbacksIS1I_NS1L_17LinearCombinationISG_fSG_fLNS_15FloatRoundStyleE2EEESF_S1K_JEEENS4_5SM1004TMEM4LOAD26SM100_TMEM_LOAD_16dp32b32xES11_S1B_NS4_39AutoVectorizingCopyWithAssumedAlignmentILi128EEENS4_14SM90_TMA_STOREES1B_S1W_S1W_EEEvvEEEEvNT_6ParamsE)
        /*0038*/ 	.word	0x00000000


	//----- nvinfo : EIATTR_MIN_STACK_SIZE
	.align		4
.L_27:
        /*003c*/ 	.byte	0x04, 0x12
        /*003e*/ 	.short	(.L_29 - .L_28)
	.align		4
.L_28:
        /*0040*/ 	.word	index@(_ZN7cutlass13device_kernelINS_4gemm6kernel13GemmUniversalIN4cute5tupleIJiiiiEEENS1_10collective13CollectiveMmaINS1_35MainloopSm100TmaUmmaWarpSpecializedILi27ELi2ELi4ENS5_IJNS4_1CILi1EEESB_SB_EEEEENS5_IJNSA_ILi64EEESE_SE_EEENS_12float_e5m2_tENS5_IJlSB_lEEESG_SH_NS4_8TiledMMAINS4_8MMA_AtomIJNS4_10MMA_TraitsINS4_19SM100_MMA_F8F6F4_SSEJSG_SG_fSE_SE_NS4_17integral_constantINS4_4UMMA5MajorELSO_0EEESP_NSM_INSN_7ScaleInELSQ_0EEESR_EEEEEENS4_6LayoutISC_NS5_IJNSA_ILi0EEESV_SV_EEEEENS5_IJNS4_10UnderscoreESY_SY_EEEEENS4_13SM90_TMA_LOADENS4_14ComposedLayoutINS4_7SwizzleILi2ELi4ELi3EEENS4_18smem_ptr_flag_bitsILi8EEENSU_INS5_IJNSA_ILi8EEESE_EEENS5_IJSE_SB_EEEEEEEvNS4_8identityES11_S1B_vS1C_EENS_8epilogue10collective18CollectiveEpilogueINS1E_23Sm100TmaWarpSpecializedILi1ELi1ELi32ELb0ELb0EEEJSF_NS5_IJNSU_ISE_SB_EES1J_EEESG_SH_SG_SH_NS1E_6fusion15FusionCallbacksIS1I_NS1L_17LinearCombinationISG_fSG_fLNS_15FloatRoundStyleE2EEESF_S1K_JEEENS4_5SM1004TMEM4LOAD26SM100_TMEM_LOAD_16dp32b32xES11_S1B_NS4_39AutoVectorizingCopyWithAssumedAlignmentILi128EEENS4_14SM90_TMA_STOREES1B_S1W_S1W_EEEvvEEEEvNT_6ParamsE)
        /*0044*/ 	.word	0x00000000
.L_29:


//--------------------- .nv.compat                --------------------------
	.section	.nv.compat,"",@"SHT_CUDA_COMPAT_INFO"
	.align	4
        /*0000*/ 	.byte	0x02, 0x09, 0x01, 0x00, 0x02, 0x02, 0x02, 0x00, 0x02, 0x05, 0x05, 0x00, 0x03, 0x07, 0x01, 0x01
        /*0010*/ 	.byte	0x02, 0x03, 0x01, 0x00, 0x02, 0x06, 0x01, 0x00, 0x04, 0x0b, 0x08, 0x00, 0x09, 0x00, 0x00, 0x00
        /*0020*/ 	.byte	0x00, 0x00, 0x00, 0x00


//--------------------- .nv.info._ZN7cutlass13device_kernelINS_4gemm6kernel13GemmUniversalIN4cute5tupleIJiiiiEEENS1_10collective13CollectiveMmaINS1_35MainloopSm100TmaUmmaWarpSpecializedILi27ELi2ELi4ENS5_IJNS4_1CILi1EEESB_SB_EEEEENS5_IJNSA_ILi64EEESE_SE_EEENS_12float_e5m2_tENS5_IJlSB_lEEESG_SH_NS4_8TiledMMAINS4_8MMA_AtomIJNS4_10MMA_TraitsINS4_19SM100_MMA_F8F6F4_SSEJSG_SG_fSE_SE_NS4_17integral_constantINS4_4UMMA5MajorELSO_0EEESP_NSM_INSN_7ScaleInELSQ_0EEESR_EEEEEENS4_6LayoutISC_NS5_IJNSA_ILi0EEESV_SV_EEEEENS5_IJNS4_10UnderscoreESY_SY_EEEEENS4_13SM90_TMA_LOADENS4_14ComposedLayoutINS4_7SwizzleILi2ELi4ELi3EEENS4_18smem_ptr_flag_bitsILi8EEENSU_INS5_IJNSA_ILi8EEESE_EEENS5_IJSE_SB_EEEEEEEvNS4_8identityES11_S1B_vS1C_EENS_8epilogue10collective18CollectiveEpilogueINS1E_23Sm100TmaWarpSpecializedILi1ELi1ELi32ELb0ELb0EEEJSF_NS5_IJNSU_ISE_SB_EES1J_EEESG_SH_SG_SH_NS1E_6fusion15FusionCallbacksIS1I_NS1L_17LinearCombinationISG_fSG_fLNS_15FloatRoundStyleE2EEESF_S1K_JEEENS4_5SM1004TMEM4LOAD26SM100_TMEM_LOAD_16dp32b32xES11_S1B_NS4_39AutoVectorizingCopyWithAssumedAlignmentILi128EEENS4_14SM90_TMA_STOREES1B_S1W_S1W_EEEvvEEEEvNT_6ParamsE --------------------------
	.section	.nv.info._ZN7cutlass13device_kernelINS_4gemm6kernel13GemmUniversalIN4cute5tupleIJiiiiEEENS1_10collective13CollectiveMmaINS1_35MainloopSm100TmaUmmaWarpSpecializedILi27ELi2ELi4ENS5_IJNS4_1CILi1EEESB_SB_EEEEENS5_IJNSA_ILi64EEESE_SE_EEENS_12float_e5m2_tENS5_IJlSB_lEEESG_SH_NS4_8TiledMMAINS4_8MMA_AtomIJNS4_10MMA_TraitsINS4_19SM100_MMA_F8F6F4_SSEJSG_SG_fSE_SE_NS4_17integral_constantINS4_4UMMA5MajorELSO_0EEESP_NSM_INSN_7ScaleInELSQ_0EEESR_EEEEEENS4_6LayoutISC_NS5_IJNSA_ILi0EEESV_SV_EEEEENS5_IJNS4_10UnderscoreESY_SY_EEEEENS4_13SM90_TMA_LOADENS4_14ComposedLayoutINS4_7SwizzleILi2ELi4ELi3EEENS4_18smem_ptr_flag_bitsILi8EEENSU_INS5_IJNSA_ILi8EEESE_EEENS5_IJSE_SB_EEEEEEEvNS4_8identityES11_S1B_vS1C_EENS_8epilogue10collective18CollectiveEpilogueINS1E_23Sm100TmaWarpSpecializedILi1ELi1ELi32ELb0ELb0EEEJSF_NS5_IJNSU_ISE_SB_EES1J_EEESG_SH_SG_SH_NS1E_6fusion15FusionCallbacksIS1I_NS1L_17LinearCombinationISG_fSG_fLNS_15FloatRoundStyleE2EEESF_S1K_JEEENS4_5SM1004TMEM4LOAD26SM100_TMEM_LOAD_16dp32b32xES11_S1B_NS4_39AutoVectorizingCopyWithAssumedAlignmentILi128EEENS4_14SM90_TMA_STOREES1B_S1W_S1W_EEEvvEEEEvNT_6ParamsE,"",@"SHT_CUDA_INFO"
	.sectionflags	@""
	.align	4


	//----- nvinfo : EIATTR_CUDA_API_VERSION
	.align		4
        /*0000*/ 	.byte	0x04, 0x37
        /*0002*/ 	.short	(.L_31 - .L_30)
.L_30:
        /*0004*/ 	.word	0x00000082


	//----- nvinfo : EIATTR_KPARAM_INFO
	.align		4
.L_31:
        /*0008*/ 	.byte	0x04, 0x17
        /*000a*/ 	.short	(.L_33 - .L_32)
.L_32:
        /*000c*/ 	.word	0x00000000
        /*0010*/ 	.short	0x0000
        /*0012*/ 	.short	0x0000
        /*0014*/ 	.byte	0x00, 0xf0, 0x01, 0x20


	//----- nvinfo : EIATTR_AT_ENTRY_FRAGMENTS
	.align		4
.L_33:
        /*0018*/ 	.byte	0x04, 0x4f
        /*001a*/ 	.short	(.L_35 - .L_34)


	//   ....[0]....
.L_34:
        /*001c*/ 	.word	0x00000006


	//----- nvinfo : EIATTR_RESERVED_SMEM_USED
	.align		4
.L_35:
        /*0020*/ 	.byte	0x01, 0x41
	.zero		2


	//----- nvinfo : EIATTR_SPARSE_MMA_MASK
	.align		4
        /*0024*/ 	.byte	0x03, 0x50
        /*0026*/ 	.short	0x0000


	//----- nvinfo : EIATTR_TCGEN05_1CTA_USED
	.align		4
        /*0028*/ 	.byte	0x01, 0x51
	.zero		2


	//----- nvinfo : EIATTR_MAXREG_COUNT
	.align		4
        /*002c*/ 	.byte	0x03, 0x1b
        /*002e*/ 	.short	0x00ff


	//----- nvinfo : EIATTR_NUM_BARRIERS
	.align		4
        /*0030*/ 	.byte	0x02, 0x4c
        /*0032*/ 	.byte	0x07
	.zero		1


	//----- nvinfo : EIATTR_EXTERNS
	.align		4
        /*0034*/ 	.byte	0x04, 0x0f
        /*0036*/ 	.short	(.L_37 - .L_36)


	//   ....[0]....
	.align		4
.L_36:
        /*0038*/ 	.word	index@(__assertfail)


	//----- nvinfo : EIATTR_MERCURY_ISA_VERSION
	.align		4
.L_37:
        /*003c*/ 	.byte	0x03, 0x5f
        /*003e*/ 	.short	0x0101


	//----- nvinfo : EIATTR_INT_WARP_WIDE_INSTR_OFFSETS
	.align		4
        /*0040*/ 	.byte	0x04, 0x31
        /*0042*/ 	.short	(.L_39 - .L_38)


	//   ....[0]....
.L_38:
        /*0044*/ 	.word	0x00002070


	//   ....[1]....
        /*0048*/ 	.word	0x00004730


	//   ....[2]....
        /*004c*/ 	.word	0x00004750


	//   ....[3]....
        /*0050*/ 	.word	0x00004780


	//   ....[4]....
        /*0054*/ 	.word	0x00005190


	//   ....[5]....
        /*0058*/ 	.word	0x00005280


	//----- nvinfo : EIATTR_COOP_GROUP_MASK_REGIDS
	.align		4
.L_39:
        /*005c*/ 	.byte	0x04, 0x29
        /*005e*/ 	.short	(.L_41 - .L_40)


	//   ....[0]....
.L_40:
        /*0060*/ 	.word	0xffffffff


	//   ....[1]....
        /*0064*/ 	.word	0xffffffff


	//   ....[2]....
        /*0068*/ 	.word	0xffffffff


	//   ....[3]....
        /*006c*/ 	.word	0xffffffff


	//   ....[4]....
        /*0070*/ 	.word	0xffffffff


	//   ....[5]....
        /*0074*/ 	.word	0xffffffff


	//   ....[6]....
        /*0078*/ 	.word	0xffffffff


	//   ....[7]....
        /*007c*/ 	.word	0xffffffff


	//   ....[8]....
        /*0080*/ 	.word	0xffffffff


	//   ....[9]....
        /*0084*/ 	.word	0xffffffff


	//   ....[10]....
        /*0088*/ 	.word	0xffffffff


	//   ....[11]....
        /*008c*/ 	.word	0xffffffff


	//   ....[12]....
        /*0090*/ 	.word	0xffffffff


	//----- nvinfo : EIATTR_COOP_GROUP_INSTR_OFFSETS
	.align		4
.L_41:
        /*0094*/ 	.byte	0x04, 0x28
        /*0096*/ 	.short	(.L_43 - .L_42)


	//   ....[0]....
.L_42:
        /*0098*/ 	.word	0x00000090


	//   ....[1]....
        /*009c*/ 	.word	0x000004d0


	//   ....[2]....
        /*00a0*/ 	.word	0x00000950


	//   ....[3]....
        /*00a4*/ 	.word	0x00000a90


	//   ....[4]....
        /*00a8*/ 	.word	0x00000b90


	//   ....[5]....
        /*00ac*/ 	.word	0x00000d00


	//   ....[6]....
        /*00b0*/ 	.word	0x00000ea0


	//   ....[7]....
        /*00b4*/ 	.word	0x00001f50


	//   ....[8]....
        /*00b8*/ 	.word	0x00003a20


	//   ....[9]....
        /*00bc*/ 	.word	0x00003c30


	//   ....[10]....
        /*00c0*/ 	.word	0x00003c60


	//   ....[11]....
        /*00c4*/ 	.word	0x00004610


	//   ....[12]....
        /*00c8*/ 	.word	0x00004840


	//----- nvinfo : EIATTR_VRC_CTA_INIT_COUNT
	.align		4
.L_43:
        /*00cc*/ 	.byte	0x02, 0x4a
        /*00ce*/ 	.byte	0x80
	.zero		1


	//----- nvinfo : EIATTR_SYSCALL_OFFSETS
	.align		4
        /*00d0*/ 	.byte	0x04, 0x46
        /*00d2*/ 	.short	(.L_45 - .L_44)


	//   ....[0]....
.L_44:
        /*00d4*/ 	.word	0x00005ca0


	//   ....[1]....
        /*00d8*/ 	.word	0x00005de0


	//   ....[2]....
        /*00dc*/ 	.word	0x00006540


	//----- nvinfo : EIATTR_MBARRIER_INSTR_OFFSETS
	.align		4
.L_45:
        /*00e0*/ 	.byte	0x04, 0x39
        /*00e2*/ 	.short	(.L_47 - .L_46)


	//   ....[0]....
.L_46:
        /*00e4*/ 	.word	0x000005d0
        /*00e8*/ 	.word	0x000000ff
        /*00ec*/ 	.word	0x00000000
        /*00f0*/ 	.short	0x0100
        /*00f2*/ 	.byte	0x05
	.zero		1


	//   ....[1]....
        /*00f4*/ 	.word	0x000005e0
        /*00f8*/ 	.word	0x000000ff
        /*00fc*/ 	.word	0x000000d8
        /*0100*/ 	.short	0x0100
        /*0102*/ 	.byte	0x05
	.zero		1


	//   ....[2]....
        /*0104*/ 	.word	0x000005f0
        /*0108*/ 	.word	0x000000ff
        /*010c*/ 	.word	0x00000008
        /*0110*/ 	.short	0x0100
        /*0112*/ 	.byte	0x05
	.zero		1


	//   ....[3]....
        /*0114*/ 	.word	0x00000600
        /*0118*/ 	.word	0x000000ff
        /*011c*/ 	.word	0x000000e0
        /*0120*/ 	.short	0x0100
        /*0122*/ 	.byte	0x05
	.zero		1


	//   ....[4]....
        /*0124*/ 	.word	0x00000610
        /*0128*/ 	.word	0x000000ff
        /*012c*/ 	.word	0x00000010
        /*0130*/ 	.short	0x0100
        /*0132*/ 	.byte	0x05
	.zero		1


	//   ....[5]....
        /*0134*/ 	.word	0x00000620
        /*0138*/ 	.word	0x000000ff
        /*013c*/ 	.word	0x000000e8
        /*0140*/ 	.short	0x0100
        /*0142*/ 	.byte	0x05
	.zero		1


	//   ....[6]....
        /*0144*/ 	.word	0x00000630
        /*0148*/ 	.word	0x000000ff
        /*014c*/ 	.word	0x00000018
        /*0150*/ 	.short	0x0100
        /*0152*/ 	.byte	0x05
	.zero		1


	//   ....[7]....
        /*0154*/ 	.word	0x00000640
        /*0158*/ 	.word	0x000000ff
        /*015c*/ 	.word	0x000000f0
        /*0160*/ 	.short	0x0100
        /*0162*/ 	.byte	0x05
	.zero		1


	//   ....[8]....
        /*0164*/ 	.word	0x00000650
        /*0168*/ 	.word	0x000000ff
        /*016c*/ 	.word	0x00000020
        /*0170*/ 	.short	0x0100
        /*0172*/ 	.byte	0x05
	.zero		1


	//   ....[9]....
        /*0174*/ 	.word	0x00000660
        /*0178*/ 	.word	0x000000ff
        /*017c*/ 	.word	0x000000f8
        /*0180*/ 	.short	0x0100
        /*0182*/ 	.byte	0x05
	.zero		1


	//   ....[10]....
        /*0184*/ 	.word	0x00000670
        /*0188*/ 	.word	0x000000ff
        /*018c*/ 	.word	0x00000028
        /*0190*/ 	.short	0x0100
        /*0192*/ 	.byte	0x05
	.zero		1


	//   ....[11]....
        /*0194*/ 	.word	0x00000680
        /*0198*/ 	.word	0x000000ff
        /*019c*/ 	.word	0x00000100
        /*01a0*/ 	.short	0x0100
        /*01a2*/ 	.byte	0x05
	.zero		1


	//   ....[12]....
        /*01a4*/ 	.word	0x00000690
        /*01a8*/ 	.word	0x000000ff
        /*01ac*/ 	.word	0x00000030
        /*01b0*/ 	.short	0x0100
        /*01b2*/ 	.byte	0x05
	.zero		1


	//   ....[13]....
        /*01b4*/ 	.word	0x000006a0
        /*01b8*/ 	.word	0x000000ff
        /*01bc*/ 	.word	0x00000108
        /*01c0*/ 	.short	0x0100
        /*01c2*/ 	.byte	0x05
	.zero		1


	//   ....[14]....
        /*01c4*/ 	.word	0x000006b0
        /*01c8*/ 	.word	0x000000ff
        /*01cc*/ 	.word	0x00000038
        /*01d0*/ 	.short	0x0100
        /*01d2*/ 	.byte	0x05
	.zero		1


	//   ....[15]....
        /*01d4*/ 	.word	0x000006c0
        /*01d8*/ 	.word	0x000000ff
        /*01dc*/ 	.word	0x00000110
        /*01e0*/ 	.short	0x0100
        /*01e2*/ 	.byte	0x05
	.zero		1


	//   ....[16]....
        /*01e4*/ 	.word	0x000006d0
        /*01e8*/ 	.word	0x000000ff
        /*01ec*/ 	.word	0x00000040
        /*01f0*/ 	.short	0x0100
        /*01f2*/ 	.byte	0x05
	.zero		1


	//   ....[17]....
        /*01f4*/ 	.word	0x000006e0
        /*01f8*/ 	.word	0x000000ff
        /*01fc*/ 	.word	0x00000118
        /*0200*/ 	.short	0x0100
        /*0202*/ 	.byte	0x05
	.zero		1


	//   ....[18]....
        /*0204*/ 	.word	0x000006f0
        /*0208*/ 	.word	0x000000ff
        /*020c*/ 	.word	0x00000048
        /*0210*/ 	.short	0x0100
        /*0212*/ 	.byte	0x05
	.zero		1


	//   ....[19]....
        /*0214*/ 	.word	0x00000700
        /*0218*/ 	.word	0x000000ff
        /*021c*/ 	.word	0x00000120
        /*0220*/ 	.short	0x0100
        /*0222*/ 	.byte	0x05
	.zero		1


	//   ....[20]....
        /*0224*/ 	.word	0x00000710
        /*0228*/ 	.word	0x000000ff
        /*022c*/ 	.word	0x00000050
        /*0230*/ 	.short	0x0100
        /*0232*/ 	.byte	0x05
	.zero		1


	//   ....[21]....
        /*0234*/ 	.word	0x00000720
        /*0238*/ 	.word	0x000000ff
        /*023c*/ 	.word	0x00000128
        /*0240*/ 	.short	0x0100
        /*0242*/ 	.byte	0x05
	.zero		1


	//   ....[22]....
        /*0244*/ 	.word	0x00000730
        /*0248*/ 	.word	0x000000ff
        /*024c*/ 	.word	0x00000058
        /*0250*/ 	.short	0x0100
        /*0252*/ 	.byte	0x05
	.zero		1


	//   ....[23]....
        /*0254*/ 	.word	0x00000740
        /*0258*/ 	.word	0x000000ff
        /*025c*/ 	.word	0x00000130
        /*0260*/ 	.short	0x0100
        /*0262*/ 	.byte	0x05
	.zero		1


	//   ....[24]....
        /*0264*/ 	.word	0x00000750
        /*0268*/ 	.word	0x000000ff
        /*026c*/ 	.word	0x00000060
        /*0270*/ 	.short	0x0100
        /*0272*/ 	.byte	0x05
	.zero		1


	//   ....[25]....
        /*0274*/ 	.word	0x00000760
        /*0278*/ 	.word	0x000000ff
        /*027c*/ 	.word	0x00000138
        /*0280*/ 	.short	0x0100
        /*0282*/ 	.byte	0x05
	.zero		1


	//   ....[26]....
        /*0284*/ 	.word	0x00000770
        /*0288*/ 	.word	0x000000ff
        /*028c*/ 	.word	0x00000068
        /*0290*/ 	.short	0x0100
        /*0292*/ 	.byte	0x05
	.zero		1


	//   ....[27]....
        /*0294*/ 	.word	0x00000780
        /*0298*/ 	.word	0x000000ff
        /*029c*/ 	.word	0x00000140
        /*02a0*/ 	.short	0x0100
        /*02a2*/ 	.byte	0x05
	.zero		1


	//   ....[28]....
        /*02a4*/ 	.word	0x00000790
        /*02a8*/ 	.word	0x000000ff
        /*02ac*/ 	.word	0x00000070
        /*02b0*/ 	.short	0x0100
        /*02b2*/ 	.byte	0x05
	.zero		1


	//   ....[29]....
        /*02b4*/ 	.word	0x000007a0
        /*02b8*/ 	.word	0x000000ff
        /*02bc*/ 	.word	0x00000148
        /*02c0*/ 	.short	0x0100
        /*02c2*/ 	.byte	0x05
	.zero		1


	//   ....[30]....
        /*02c4*/ 	.word	0x000007b0
        /*02c8*/ 	.word	0x000000ff
        /*02cc*/ 	.word	0x00000078
        /*02d0*/ 	.short	0x0100
        /*02d2*/ 	.byte	0x05
	.zero		1


	//   ....[31]....
        /*02d4*/ 	.word	0x000007c0
        /*02d8*/ 	.word	0x000000ff
        /*02dc*/ 	.word	0x00000150
        /*02e0*/ 	.short	0x0100
        /*02e2*/ 	.byte	0x05
	.zero		1


	//   ....[32]....
        /*02e4*/ 	.word	0x000007d0
        /*02e8*/ 	.word	0x000000ff
        /*02ec*/ 	.word	0x00000080
        /*02f0*/ 	.short	0x0100
        /*02f2*/ 	.byte	0x05
	.zero		1


	//   ....[33]....
        /*02f4*/ 	.word	0x000007e0
        /*02f8*/ 	.word	0x000000ff
        /*02fc*/ 	.word	0x00000158
        /*0300*/ 	.short	0x0100
        /*0302*/ 	.byte	0x05
	.zero		1


	//   ....[34]....
        /*0304*/ 	.word	0x000007f0
        /*0308*/ 	.word	0x000000ff
        /*030c*/ 	.word	0x00000088
        /*0310*/ 	.short	0x0100
        /*0312*/ 	.byte	0x05
	.zero		1


	//   ....[35]....
        /*0314*/ 	.word	0x00000800
        /*0318*/ 	.word	0x000000ff
        /*031c*/ 	.word	0x00000160
        /*0320*/ 	.short	0x0100
        /*0322*/ 	.byte	0x05
	.zero		1


	//   ....[36]....
        /*0324*/ 	.word	0x00000810
        /*0328*/ 	.word	0x000000ff
        /*032c*/ 	.word	0x00000090
        /*0330*/ 	.short	0x0100
        /*0332*/ 	.byte	0x05
	.zero		1


	//   ....[37]....
        /*0334*/ 	.word	0x00000820
        /*0338*/ 	.word	0x000000ff
        /*033c*/ 	.word	0x00000168
        /*0340*/ 	.short	0x0100
        /*0342*/ 	.byte	0x05
	.zero		1


	//   ....[38]....
        /*0344*/ 	.word	0x00000830
        /*0348*/ 	.word	0x000000ff
        /*034c*/ 	.word	0x00000098
        /*0350*/ 	.short	0x0100
        /*0352*/ 	.byte	0x05
	.zero		1


	//   ....[39]....
        /*0354*/ 	.word	0x00000840
        /*0358*/ 	.word	0x000000ff
        /*035c*/ 	.word	0x00000170
        /*0360*/ 	.short	0x0100
        /*0362*/ 	.byte	0x05
	.zero		1


	//   ....[40]....
        /*0364*/ 	.word	0x00000850
        /*0368*/ 	.word	0x000000ff
        /*036c*/ 	.word	0x000000a0
        /*0370*/ 	.short	0x0100
        /*0372*/ 	.byte	0x05
	.zero		1


	//   ....[41]....
        /*0374*/ 	.word	0x00000860
        /*0378*/ 	.word	0x000000ff
        /*037c*/ 	.word	0x00000178
        /*0380*/ 	.short	0x0100
        /*0382*/ 	.byte	0x05
	.zero		1


	//   ....[42]....
        /*0384*/ 	.word	0x00000870
        /*0388*/ 	.word	0x000000ff
        /*038c*/ 	.word	0x000000a8
        /*0390*/ 	.short	0x0100
        /*0392*/ 	.byte	0x05
	.zero		1


	//   ....[43]....
        /*0394*/ 	.word	0x00000880
        /*0398*/ 	.word	0x000000ff
        /*039c*/ 	.word	0x00000180
        /*03a0*/ 	.short	0x0100
        /*03a2*/ 	.byte	0x05
	.zero		1


	//   ....[44]....
        /*03a4*/ 	.word	0x00000890
        /*03a8*/ 	.word	0x000000ff
        /*03ac*/ 	.word	0x000000b0
        /*03b0*/ 	.short	0x0100
        /*03b2*/ 	.byte	0x05
	.zero		1


	//   ....[45]....
        /*03b4*/ 	.word	0x000008a0
        /*03b8*/ 	.word	0x000000ff
        /*03bc*/ 	.word	0x00000188
        /*03c0*/ 	.short	0x0100
        /*03c2*/ 	.byte	0x05
	.zero		1


	//   ....[46]....
        /*03c4*/ 	.word	0x000008b0
        /*03c8*/ 	.word	0x000000ff
        /*03cc*/ 	.word	0x000000b8
        /*03d0*/ 	.short	0x0100
        /*03d2*/ 	.byte	0x05
	.zero		1


	//   ....[47]....
        /*03d4*/ 	.word	0x000008c0
        /*03d8*/ 	.word	0x000000ff
        /*03dc*/ 	.word	0x00000190
        /*03e0*/ 	.short	0x0100
        /*03e2*/ 	.byte	0x05
	.zero		1


	//   ....[48]....
        /*03e4*/ 	.word	0x000008d0
        /*03e8*/ 	.word	0x000000ff
        /*03ec*/ 	.word	0x000000c0
        /*03f0*/ 	.short	0x0100
        /*03f2*/ 	.byte	0x05
	.zero		1


	//   ....[49]....
        /*03f4*/ 	.word	0x000008e0
        /*03f8*/ 	.word	0x000000ff
        /*03fc*/ 	.word	0x00000198
        /*0400*/ 	.short	0x0100
        /*0402*/ 	.byte	0x05
	.zero		1


	//   ....[50]....
        /*0404*/ 	.word	0x000008f0
        /*0408*/ 	.word	0x000000ff
        /*040c*/ 	.word	0x000000c8
        /*0410*/ 	.short	0x0100
        /*0412*/ 	.byte	0x05
	.zero		1


	//   ....[51]....
        /*0414*/ 	.word	0x00000900
        /*0418*/ 	.word	0x000000ff
        /*041c*/ 	.word	0x000001a0
        /*0420*/ 	.short	0x0100
        /*0422*/ 	.byte	0x05
	.zero		1


	//   ....[52]....
        /*0424*/ 	.word	0x00000910
        /*0428*/ 	.word	0x000000ff
        /*042c*/ 	.word	0x000000d0
        /*0430*/ 	.short	0x0100
        /*0432*/ 	.byte	0x05
	.zero		1


	//   ....[53]....
        /*0434*/ 	.word	0x00000920
        /*0438*/ 	.word	0x000000ff
        /*043c*/ 	.word	0x000001a8
        /*0440*/ 	.short	0x0100
        /*0442*/ 	.byte	0x05
	.zero		1


	//   ....[54]....
        /*0444*/ 	.word	0x00000a60
        /*0448*/ 	.word	0x000000ff
        /*044c*/ 	.word	0x000001b0
        /*0450*/ 	.short	0x0100
        /*0452*/ 	.byte	0x06
	.zero		1


	//   ....[55]....
        /*0454*/ 	.word	0x00000a70
        /*0458*/ 	.word	0x000000ff
        /*045c*/ 	.word	0x000001b8
        /*0460*/ 	.short	0x0100
        /*0462*/ 	.byte	0x06
	.zero		1


	//   ....[56]....
        /*0464*/ 	.word	0x00000b60
        /*0468*/ 	.word	0x000000ff
        /*046c*/ 	.word	0x000001c0
        /*0470*/ 	.short	0x0100
        /*0472*/ 	.byte	0x05
	.zero		1


	//   ....[57]....
        /*0474*/ 	.word	0x00000b70
        /*0478*/ 	.word	0x000000ff
        /*047c*/ 	.word	0x000001c8
        /*0480*/ 	.short	0x0100
        /*0482*/ 	.byte	0x05
	.zero		1


	//   ....[58]....
        /*0484*/ 	.word	0x00000cb0
        /*0488*/ 	.word	0x000000ff
        /*048c*/ 	.word	0x000001d0
        /*0490*/ 	.short	0x0100
        /*0492*/ 	.byte	0x05
	.zero		1


	//   ....[59]....
        /*0494*/ 	.word	0x00000cc0
        /*0498*/ 	.word	0x000000ff
        /*049c*/ 	.word	0x000001e0
        /*04a0*/ 	.short	0x0100
        /*04a2*/ 	.byte	0x05
	.zero		1


	//   ....[60]....
        /*04a4*/ 	.word	0x00000cd0
        /*04a8*/ 	.word	0x000000ff
        /*04ac*/ 	.word	0x000001d8
        /*04b0*/ 	.short	0x0100
        /*04b2*/ 	.byte	0x05
	.zero		1


	//   ....[61]....
        /*04b4*/ 	.word	0x00000ce0
        /*04b8*/ 	.word	0x000000ff
        /*04bc*/ 	.word	0x000001e8
        /*04c0*/ 	.short	0x0100
        /*04c2*/ 	.byte	0x05
	.zero		1


	//   ....[62]....
        /*04c4*/ 	.word	0x00000e10
        /*04c8*/ 	.word	0x000000ff
        /*04cc*/ 	.word	0x000001f0
        /*04d0*/ 	.short	0x0100
        /*04d2*/ 	.byte	0x06
	.zero		1


	//   ....[63]....
        /*04d4*/ 	.word	0x00000e20
        /*04d8*/ 	.word	0x000000ff
        /*04dc*/ 	.word	0x00000210
        /*04e0*/ 	.short	0x0100
        /*04e2*/ 	.byte	0x06
	.zero		1


	//   ....[64]....
        /*04e4*/ 	.word	0x00000e30
        /*04e8*/ 	.word	0x000000ff
        /*04ec*/ 	.word	0x000001f8
        /*04f0*/ 	.short	0x0100
        /*04f2*/ 	.byte	0x06
	.zero		1


	//   ....[65]....
        /*04f4*/ 	.word	0x00000e40
        /*04f8*/ 	.word	0x000000ff
        /*04fc*/ 	.word	0x00000218
        /*0500*/ 	.short	0x0100
        /*0502*/ 	.byte	0x06
	.zero		1


	//   ....[66]....
        /*0504*/ 	.word	0x00000e50
        /*0508*/ 	.word	0x000000ff
        /*050c*/ 	.word	0x00000200
        /*0510*/ 	.short	0x0100
        /*0512*/ 	.byte	0x06
	.zero		1


	//   ....[67]....
        /*0514*/ 	.word	0x00000e60
        /*0518*/ 	.word	0x000000ff
        /*051c*/ 	.word	0x00000220
        /*0520*/ 	.short	0x0100
        /*0522*/ 	.byte	0x06
	.zero		1


	//   ....[68]....
        /*0524*/ 	.word	0x00000e70
        /*0528*/ 	.word	0x000000ff
        /*052c*/ 	.word	0x00000208
        /*0530*/ 	.short	0x0100
        /*0532*/ 	.byte	0x06
	.zero		1


	//   ....[69]....
        /*0534*/ 	.word	0x00000e80
        /*0538*/ 	.word	0x000000ff
        /*053c*/ 	.word	0x00000228
        /*0540*/ 	.short	0x0100
        /*0542*/ 	.byte	0x06
	.zero		1


	//   ....[70]....
        /*0544*/ 	.word	0x00000f70
        /*0548*/ 	.word	0x000000ff
        /*054c*/ 	.word	0x00000230
        /*0550*/ 	.short	0x0100
        /*0552*/ 	.byte	0x05
	.zero		1


	//   ....[71]....
        /*0554*/ 	.word	0x00000f80
        /*0558*/ 	.word	0x000000ff
        /*055c*/ 	.word	0x00000240
        /*0560*/ 	.short	0x0100
        /*0562*/ 	.byte	0x05
	.zero		1


	//   ....[72]....
        /*0564*/ 	.word	0x00000f90
        /*0568*/ 	.word	0x000000ff
        /*056c*/ 	.word	0x00000238
        /*0570*/ 	.short	0x0100
        /*0572*/ 	.byte	0x05
	.zero		1


	//   ....[73]....
        /*0574*/ 	.word	0x00000fa0
        /*0578*/ 	.word	0x000000ff
        /*057c*/ 	.word	0x00000248
        /*0580*/ 	.short	0x0100
        /*0582*/ 	.byte	0x05
	.zero		1


	//   ....[74]....
        /*0584*/ 	.word	0x00001870
        /*0588*/ 	.word	0x00000003
        /*058c*/ 	.word	0x00000240
        /*0590*/ 	.short	0x010a
        /*0592*/ 	.byte	0xff
	.zero		1


	//   ....[75]....
        /*0594*/ 	.word	0x000018a0
        /*0598*/ 	.word	0x00000003
        /*059c*/ 	.word	0x00000230
        /*05a0*/ 	.short	0x0101
        /*05a2*/ 	.byte	0xff
	.zero		1


	//   ....[76]....
        /*05a4*/ 	.word	0x00001970
        /*05a8*/ 	.word	0x000000ff
        /*05ac*/ 	.word	0x000000d8
        /*05b0*/ 	.short	0x010a
        /*05b2*/ 	.byte	0x08
	.zero		1


	//   ....[77]....
        /*05b4*/ 	.word	0x00001a10
        /*05b8*/ 	.word	0x000000ff
        /*05bc*/ 	.word	0x000000d8
        /*05c0*/ 	.short	0x010a
        /*05c2*/ 	.byte	0x21
	.zero		1


	//   ....[78]....
        /*05c4*/ 	.word	0x00001b70
        /*05c8*/ 	.word	0x000000ff
        /*05cc*/ 	.word	0x000000d8
        /*05d0*/ 	.short	0x010a
        /*05d2*/ 	.byte	0x08
	.zero		1


	//   ....[79]....
        /*05d4*/ 	.word	0x00001c60
        /*05d8*/ 	.word	0x000000ff
        /*05dc*/ 	.word	0x000001c8
        /*05e0*/ 	.short	0x0101
        /*05e2*/ 	.byte	0x04
	.zero		1


	//   ....[80]....
        /*05e4*/ 	.word	0x00001c80
        /*05e8*/ 	.word	0x000000ff
        /*05ec*/ 	.word	0x000000d8
        /*05f0*/ 	.short	0x010a
        /*05f2*/ 	.byte	0x08
	.zero		1


	//   ....[81]....
        /*05f4*/ 	.word	0x00001d00
        /*05f8*/ 	.word	0x000000ff
        /*05fc*/ 	.word	0x000000d8
        /*0600*/ 	.short	0x010a
        /*0602*/ 	.byte	0x11
	.zero		1


	//   ....[82]....
        /*0604*/ 	.word	0x00001e60
        /*0608*/ 	.word	0x000000ff
        /*060c*/ 	.word	0x000000d8
        /*0610*/ 	.short	0x010a
        /*0612*/ 	.byte	0x08
	.zero		1


	//   ....[83]....
        /*0614*/ 	.word	0x00001f80
        /*0618*/ 	.word	0x00000002
        /*061c*/ 	.word	0x000001d0
        /*0620*/ 	.short	0x010a
        /*0622*/ 	.byte	0xff
	.zero		1


	//   ....[84]....
        /*0624*/ 	.word	0x00002040
        /*0628*/ 	.word	0x00000002
        /*062c*/ 	.word	0x00000000
        /*0630*/ 	.short	0x0101
        /*0632*/ 	.byte	0xff
	.zero		1


	//   ....[85]....
        /*0634*/ 	.word	0x000025a0
        /*0638*/ 	.word	0x000000ff
        /*063c*/ 	.word	0x00000000
        /*0640*/ 	.short	0x010a
        /*0642*/ 	.byte	0x05
	.zero		1


	//   ....[86]....
        /*0644*/ 	.word	0x00002630
        /*0648*/ 	.word	0x000000ff
        /*064c*/ 	.word	0x00000000
        /*0650*/ 	.short	0x010a
        /*0652*/ 	.byte	0x05
	.zero		1


	//   ....[87]....
        /*0654*/ 	.word	0x000026c0
        /*0658*/ 	.word	0x000000ff
        /*065c*/ 	.word	0x00000000
        /*0660*/ 	.short	0x010a
        /*0662*/ 	.byte	0x05
	.zero		1


	//   ....[88]....
        /*0664*/ 	.word	0x00002750
        /*0668*/ 	.word	0x000000ff
        /*066c*/ 	.word	0x00000000
        /*0670*/ 	.short	0x010a
        /*0672*/ 	.byte	0x05
	.zero		1


	//   ....[89]....
        /*0674*/ 	.word	0x000027e0
        /*0678*/ 	.word	0x000000ff
        /*067c*/ 	.word	0x00000000
        /*0680*/ 	.short	0x010a
        /*0682*/ 	.byte	0x05
	.zero		1


	//   ....[90]....
        /*0684*/ 	.word	0x00002870
        /*0688*/ 	.word	0x000000ff
        /*068c*/ 	.word	0x00000000
        /*0690*/ 	.short	0x010a
        /*0692*/ 	.byte	0x05
	.zero		1


	//   ....[91]....
        /*0694*/ 	.word	0x00002900
        /*0698*/ 	.word	0x000000ff
        /*069c*/ 	.word	0x00000000
        /*06a0*/ 	.short	0x010a
        /*06a2*/ 	.byte	0x05
	.zero		1


	//   ....[92]....
        /*06a4*/ 	.word	0x00002990
        /*06a8*/ 	.word	0x000000ff
        /*06ac*/ 	.word	0x00000000
        /*06b0*/ 	.short	0x010a
        /*06b2*/ 	.byte	0x05
	.zero		1


	//   ....[93]....
        /*06b4*/ 	.word	0x00002a20
        /*06b8*/ 	.word	0x000000ff
        /*06bc*/ 	.word	0x00000000
        /*06c0*/ 	.short	0x010a
        /*06c2*/ 	.byte	0x05
	.zero		1


	//   ....[94]....
        /*06c4*/ 	.word	0x00002ab0
        /*06c8*/ 	.word	0x000000ff
        /*06cc*/ 	.word	0x00000000
        /*06d0*/ 	.short	0x010a
        /*06d2*/ 	.byte	0x05
	.zero		1


	//   ....[95]....
        /*06d4*/ 	.word	0x00002b40
        /*06d8*/ 	.word	0x000000ff
        /*06dc*/ 	.word	0x00000000
        /*06e0*/ 	.short	0x010a
        /*06e2*/ 	.byte	0x05
	.zero		1


	//   ....[96]....
        /*06e4*/ 	.word	0x00002bd0
        /*06e8*/ 	.word	0x000000ff
        /*06ec*/ 	.word	0x00000000
        /*06f0*/ 	.short	0x010a
        /*06f2*/ 	.byte	0x05
	.zero		1


	//   ....[97]....
        /*06f4*/ 	.word	0x00002c60
        /*06f8*/ 	.word	0x000000ff
        /*06fc*/ 	.word	0x00000000
        /*0700*/ 	.short	0x010a
        /*0702*/ 	.byte	0x05
	.zero		1


	//   ....[98]....
        /*0704*/ 	.word	0x00002cf0
        /*0708*/ 	.word	0x000000ff
        /*070c*/ 	.word	0x00000000
        /*0710*/ 	.short	0x010a
        /*0712*/ 	.byte	0x05
	.zero		1


	//   ....[99]....
        /*0714*/ 	.word	0x00002d80
        /*0718*/ 	.word	0x000000ff
        /*071c*/ 	.word	0x00000000
        /*0720*/ 	.short	0x010a
        /*0722*/ 	.byte	0x05
	.zero		1


	//   ....[100]....
        /*0724*/ 	.word	0x00002e10
        /*0728*/ 	.word	0x000000ff
        /*072c*/ 	.word	0x00000000
        /*0730*/ 	.short	0x010a
        /*0732*/ 	.byte	0x05
	.zero		1


	//   ....[101]....
        /*0734*/ 	.word	0x00002ea0
        /*0738*/ 	.word	0x000000ff
        /*073c*/ 	.word	0x00000000
        /*0740*/ 	.short	0x010a
        /*0742*/ 	.byte	0x05
	.zero		1


	//   ....[102]....
        /*0744*/ 	.word	0x00002f30
        /*0748*/ 	.word	0x000000ff
        /*074c*/ 	.word	0x00000000
        /*0750*/ 	.short	0x010a
        /*0752*/ 	.byte	0x05
	.zero		1


	//   ....[103]....
        /*0754*/ 	.word	0x00002fc0
        /*0758*/ 	.word	0x000000ff
        /*075c*/ 	.word	0x00000000
        /*0760*/ 	.short	0x010a
        /*0762*/ 	.byte	0x05
	.zero		1


	//   ....[104]....
        /*0764*/ 	.word	0x00003050
        /*0768*/ 	.word	0x000000ff
        /*076c*/ 	.word	0x00000000
        /*0770*/ 	.short	0x010a
        /*0772*/ 	.byte	0x05
	.zero		1


	//   ....[105]....
        /*0774*/ 	.word	0x000030e0
        /*0778*/ 	.word	0x000000ff
        /*077c*/ 	.word	0x00000000
        /*0780*/ 	.short	0x010a
        /*0782*/ 	.byte	0x05
	.zero		1


	//   ....[106]....
        /*0784*/ 	.word	0x00003170
        /*0788*/ 	.word	0x000000ff
        /*078c*/ 	.word	0x00000000
        /*0790*/ 	.short	0x010a
        /*0792*/ 	.byte	0x05
	.zero		1


	//   ....[107]....
        /*0794*/ 	.word	0x00003200
        /*0798*/ 	.word	0x000000ff
        /*079c*/ 	.word	0x00000000
        /*07a0*/ 	.short	0x010a
        /*07a2*/ 	.byte	0x05
	.zero		1


	//   ....[108]....
        /*07a4*/ 	.word	0x00003290
        /*07a8*/ 	.word	0x000000ff
        /*07ac*/ 	.word	0x00000000
        /*07b0*/ 	.short	0x010a
        /*07b2*/ 	.byte	0x05
	.zero		1


	//   ....[109]....
        /*07b4*/ 	.word	0x00003320
        /*07b8*/ 	.word	0x000000ff
        /*07bc*/ 	.word	0x00000000
        /*07c0*/ 	.short	0x010a
        /*07c2*/ 	.byte	0x05
	.zero		1


	//   ....[110]....
        /*07c4*/ 	.word	0x000033b0
        /*07c8*/ 	.word	0x000000ff
        /*07cc*/ 	.word	0x00000000
        /*07d0*/ 	.short	0x010a
        /*07d2*/ 	.byte	0x05
	.zero		1


	//   ....[111]....
        /*07d4*/ 	.word	0x00003450
        /*07d8*/ 	.word	0x00000000
        /*07dc*/ 	.word	0x00000000
        /*07e0*/ 	.short	0x010a
        /*07e2*/ 	.byte	0xff
	.zero		1


	//   ....[112]....
        /*07e4*/ 	.word	0x00003570
        /*07e8*/ 	.word	0x00000000
        /*07ec*/ 	.word	0x00000230
        /*07f0*/ 	.short	0x010a
        /*07f2*/ 	.byte	0xff
	.zero		1


	//   ....[113]....
        /*07f4*/ 	.word	0x000035d0
        /*07f8*/ 	.word	0x00000004
        /*07fc*/ 	.word	0x00000000
        /*0800*/ 	.short	0x0101
        /*0802*/ 	.byte	0xff
	.zero		1


	//   ....[114]....
        /*0804*/ 	.word	0x000035f0
        /*0808*/ 	.word	0x000000ff
        /*080c*/ 	.word	0x000001e0
        /*0810*/ 	.short	0x010a
        /*0812*/ 	.byte	0x05
	.zero		1


	//   ....[115]....
        /*0814*/ 	.word	0x00003710
        /*0818*/ 	.word	0x00000000
        /*081c*/ 	.word	0x000001d0
        /*0820*/ 	.short	0x010a
        /*0822*/ 	.byte	0xff
	.zero		1


	//   ....[116]....
        /*0824*/ 	.word	0x00003820
        /*0828*/ 	.word	0x00000000
        /*082c*/ 	.word	0x00000000
        /*0830*/ 	.short	0x0101
        /*0832*/ 	.byte	0xff
	.zero		1


	//   ....[117]....
        /*0834*/ 	.word	0x000038b0
        /*0838*/ 	.word	0x000000ff
        /*083c*/ 	.word	0x000001e0
        /*0840*/ 	.short	0x0106
        /*0842*/ 	.byte	0x05
	.zero		1


	//   ....[118]....
        /*0844*/ 	.word	0x000038d0
        /*0848*/ 	.word	0x000000ff
        /*084c*/ 	.word	0x000001e0
        /*0850*/ 	.short	0x010a
        /*0852*/ 	.byte	0x05
	.zero		1


	//   ....[119]....
        /*0854*/ 	.word	0x00003960
        /*0858*/ 	.word	0x000000ff
        /*085c*/ 	.word	0x000001e0
        /*0860*/ 	.short	0x0106
        /*0862*/ 	.byte	0x04
	.zero		1


	//   ....[120]....
        /*0864*/ 	.word	0x000039a0
        /*0868*/ 	.word	0x00000000
        /*086c*/ 	.word	0x000001e0
        /*0870*/ 	.short	0x010a
        /*0872*/ 	.byte	0xff
	.zero		1


	//   ....[121]....
        /*0874*/ 	.word	0x00003ea0
        /*0878*/ 	.word	0x00000000
        /*087c*/ 	.word	0x000001d0
        /*0880*/ 	.short	0x010a
        /*0882*/ 	.byte	0xff
	.zero		1


	//   ....[122]....
        /*0884*/ 	.word	0x00003fa0
        /*0888*/ 	.word	0x00000003
        /*088c*/ 	.word	0x00000000
        /*0890*/ 	.short	0x0101
        /*0892*/ 	.byte	0xff
	.zero		1


	//   ....[123]....
        /*0894*/ 	.word	0x00003fb0
        /*0898*/ 	.word	0x000000ff
        /*089c*/ 	.word	0x00000000
        /*08a0*/ 	.short	0x010a
        /*08a2*/ 	.byte	0x04
	.zero		1


	//   ....[124]....
        /*08a4*/ 	.word	0x00004030
        /*08a8*/ 	.word	0x000000ff
        /*08ac*/ 	.word	0x00000210
        /*08b0*/ 	.short	0x010a
        /*08b2*/ 	.byte	0x08
	.zero		1


	//   ....[125]....
        /*08b4*/ 	.word	0x00004110
        /*08b8*/ 	.word	0x000000ff
        /*08bc*/ 	.word	0x00000000
        /*08c0*/ 	.short	0x010a
        /*08c2*/ 	.byte	0x07
	.zero		1


	//   ....[126]....
        /*08c4*/ 	.word	0x00004250
        /*08c8*/ 	.word	0x000000ff
        /*08cc*/ 	.word	0x00000000
        /*08d0*/ 	.short	0x010a
        /*08d2*/ 	.byte	0x04
	.zero		1


	//   ....[127]....
        /*08d4*/ 	.word	0x00004440
        /*08d8*/ 	.word	0x000000ff
        /*08dc*/ 	.word	0x00000000
        /*08e0*/ 	.short	0x010a
        /*08e2*/ 	.byte	0x05
	.zero		1


	//   ....[128]....
        /*08e4*/ 	.word	0x000044d0
        /*08e8*/ 	.word	0x000000ff
        /*08ec*/ 	.word	0x00000000
        /*08f0*/ 	.short	0x010a
        /*08f2*/ 	.byte	0x05
	.zero		1


	//   ....[129]....
        /*08f4*/ 	.word	0x00004560
        /*08f8*/ 	.word	0x000000ff
        /*08fc*/ 	.word	0x00000000
        /*0900*/ 	.short	0x010a
        /*0902*/ 	.byte	0x05
	.zero		1


	//   ....[130]....
        /*0904*/ 	.word	0x000045f0
        /*0908*/ 	.word	0x000000ff
        /*090c*/ 	.word	0x00000000
        /*0910*/ 	.short	0x010a
        /*0912*/ 	.byte	0x07
	.zero		1


	//   ....[131]....
        /*0914*/ 	.word	0x00004a30
        /*0918*/ 	.word	0x00000000
        /*091c*/ 	.word	0x000001d0
        /*0920*/ 	.short	0x010a
        /*0922*/ 	.byte	0xff
	.zero		1


	//   ....[132]....
        /*0924*/ 	.word	0x00004b20
        /*0928*/ 	.word	0x00000000
        /*092c*/ 	.word	0x00000000
        /*0930*/ 	.short	0x0101
        /*0932*/ 	.byte	0xff
	.zero		1


	//   ....[133]....
        /*0934*/ 	.word	0x00004e40
        /*0938*/ 	.word	0x000000ff
        /*093c*/ 	.word	0x000001c8
        /*0940*/ 	.short	0x010a
        /*0942*/ 	.byte	0x06
	.zero		1


	//   ....[134]....
        /*0944*/ 	.word	0x00004fc0
        /*0948*/ 	.word	0x000000ff
        /*094c*/ 	.word	0x000001b8
        /*0950*/ 	.short	0x010a
        /*0952*/ 	.byte	0x06
	.zero		1


	//   ....[135]....
        /*0954*/ 	.word	0x000052f0
        /*0958*/ 	.word	0x000000ff
        /*095c*/ 	.word	0x000001b0
        /*0960*/ 	.short	0x010b
        /*0962*/ 	.byte	0x06
	.zero		1


	//   ....[136]....
        /*0964*/ 	.word	0x00005310
        /*0968*/ 	.word	0x000000ff
        /*096c*/ 	.word	0x00000000
        /*0970*/ 	.short	0x0101
        /*0972*/ 	.byte	0x25
	.zero		1


	//   ....[137]....
        /*0974*/ 	.word	0x00005350
        /*0978*/ 	.word	0x00000000
        /*097c*/ 	.word	0x000001b8
        /*0980*/ 	.short	0x010a
        /*0982*/ 	.byte	0xff
	.zero		1


	//   ....[138]....
        /*0984*/ 	.word	0x000056b0
        /*0988*/ 	.word	0x00000000
        /*098c*/ 	.word	0x000001d0
        /*0990*/ 	.short	0x010a
        /*0992*/ 	.byte	0xff
	.zero		1


	//   ....[139]....
        /*0994*/ 	.word	0x000057c0
        /*0998*/ 	.word	0x00000000
        /*099c*/ 	.word	0x00000000
        /*09a0*/ 	.short	0x0101
        /*09a2*/ 	.byte	0xff
	.zero		1


	//   ....[140]....
        /*09a4*/ 	.word	0x00006170
        /*09a8*/ 	.word	0x000000ff
        /*09ac*/ 	.word	0x000001b0
        /*09b0*/ 	.short	0x010a
        /*09b2*/ 	.byte	0x2b
	.zero		1


	//   ....[141]....
        /*09b4*/ 	.word	0x00006190
        /*09b8*/ 	.word	0x0000005c
        /*09bc*/ 	.word	0x000001f0
        /*09c0*/ 	.short	0x010a
        /*09c2*/ 	.byte	0xff
	.zero		1


	//   ....[142]....
        /*09c4*/ 	.word	0x000062e0
        /*09c8*/ 	.word	0x000000ff
        /*09cc*/ 	.word	0x000001b0
        /*09d0*/ 	.short	0x010a
        /*09d2*/ 	.byte	0x2b
	.zero		1


	//   ....[143]....
        /*09d4*/ 	.word	0x000063c0
        /*09d8*/ 	.word	0x000000ff
        /*09dc*/ 	.word	0x00000000
        /*09e0*/ 	.short	0x0101
        /*09e2*/ 	.byte	0x04
	.zero		1


	//   ....[144]....
        /*09e4*/ 	.word	0x00006420
        /*09e8*/ 	.word	0x0000005c
        /*09ec*/ 	.word	0x000001f0
        /*09f0*/ 	.short	0x010a
        /*09f2*/ 	.byte	0xff
	.zero		1


	//   ....[145]....
        /*09f4*/ 	.word	0x000067f0
        /*09f8*/ 	.word	0x000000ff
        /*09fc*/ 	.word	0x00000000
        /*0a00*/ 	.short	0x0101
        /*0a02*/ 	.byte	0x05
	.zero		1


	//   ....[146]....
        /*0a04*/ 	.word	0x00007080
        /*0a08*/ 	.word	0x00000003
        /*0a0c*/ 	.word	0x00000240
        /*0a10*/ 	.short	0x010a
        /*0a12*/ 	.byte	0xff
	.zero		1


	//   ....[147]....
        /*0a14*/ 	.word	0x000070e0
        /*0a18*/ 	.word	0x00000002
        /*0a1c*/ 	.word	0x000000d8
        /*0a20*/ 	.short	0x010a
        /*0a22*/ 	.byte	0xff
	.zero		1


	//   ....[148]....
        /*0a24*/ 	.word	0x00007140
        /*0a28*/ 	.word	0x00000002
        /*0a2c*/ 	.word	0x000000d8
        /*0a30*/ 	.short	0x010a
        /*0a32*/ 	.byte	0xff
	.zero		1


	//   ....[149]....
        /*0a34*/ 	.word	0x00007190
        /*0a38*/ 	.word	0x00000002
        /*0a3c*/ 	.word	0x000001d0
        /*0a40*/ 	.short	0x010a
        /*0a42*/ 	.byte	0xff
	.zero		1


	//   ....[150]....
        /*0a44*/ 	.word	0x000071f0
        /*0a48*/ 	.word	0x00000000
        /*0a4c*/ 	.word	0x00000000
        /*0a50*/ 	.short	0x010a
        /*0a52*/ 	.byte	0xff
	.zero		1


	//   ....[151]....
        /*0a54*/ 	.word	0x00007250
        /*0a58*/ 	.word	0x00000000
        /*0a5c*/ 	.word	0x00000000
        /*0a60*/ 	.short	0x010a
        /*0a62*/ 	.byte	0xff
	.zero		1


	//   ....[152]....
        /*0a64*/ 	.word	0x000072b0
        /*0a68*/ 	.word	0x00000000
        /*0a6c*/ 	.word	0x00000000
        /*0a70*/ 	.short	0x010a
        /*0a72*/ 	.byte	0xff
	.zero		1


	//   ....[153]....
        /*0a74*/ 	.word	0x00007310
        /*0a78*/ 	.word	0x00000000
        /*0a7c*/ 	.word	0x00000000
        /*0a80*/ 	.short	0x010a
        /*0a82*/ 	.byte	0xff
	.zero		1


	//   ....[154]....
        /*0a84*/ 	.word	0x00007370
        /*0a88*/ 	.word	0x00000000
        /*0a8c*/ 	.word	0x00000000
        /*0a90*/ 	.short	0x010a
        /*0a92*/ 	.byte	0xff
	.zero		1


	//   ....[155]....
        /*0a94*/ 	.word	0x000073d0
        /*0a98*/ 	.word	0x00000000
        /*0a9c*/ 	.word	0x00000000
        /*0aa0*/ 	.short	0x010a
        /*0aa2*/ 	.byte	0xff
	.zero		1


	//   ....[156]....
        /*0aa4*/ 	.word	0x00007430
        /*0aa8*/ 	.word	0x00000000
        /*0aac*/ 	.word	0x00000000
        /*0ab0*/ 	.short	0x010a
        /*0ab2*/ 	.byte	0xff
	.zero		1


	//   ....[157]....
        /*0ab4*/ 	.word	0x00007490
        /*0ab8*/ 	.word	0x00000000
        /*0abc*/ 	.word	0x00000000
        /*0ac0*/ 	.short	0x010a
        /*0ac2*/ 	.byte	0xff
	.zero		1


	//   ....[158]....
        /*0ac4*/ 	.word	0x000074f0
        /*0ac8*/ 	.word	0x00000000
        /*0acc*/ 	.word	0x00000000
        /*0ad0*/ 	.short	0x010a
        /*0ad2*/ 	.byte	0xff
	.zero		1


	//   ....[159]....
        /*0ad4*/ 	.word	0x00007550
        /*0ad8*/ 	.word	0x00000000
        /*0adc*/ 	.word	0x00000000
        /*0ae0*/ 	.short	0x010a
        /*0ae2*/ 	.byte	0xff
	.zero		1


	//   ....[160]....
        /*0ae4*/ 	.word	0x000075b0
        /*0ae8*/ 	.word	0x00000000
        /*0aec*/ 	.word	0x00000000
        /*0af0*/ 	.short	0x010a
        /*0af2*/ 	.byte	0xff
	.zero		1


	//   ....[161]....
        /*0af4*/ 	.word	0x00007610
        /*0af8*/ 	.word	0x00000000
        /*0afc*/ 	.word	0x00000000
        /*0b00*/ 	.short	0x010a
        /*0b02*/ 	.byte	0xff
	.zero		1


	//   ....[162]....
        /*0b04*/ 	.word	0x00007670
        /*0b08*/ 	.word	0x00000000
        /*0b0c*/ 	.word	0x00000000
        /*0b10*/ 	.short	0x010a
        /*0b12*/ 	.byte	0xff
	.zero		1


	//   ....[163]....
        /*0b14*/ 	.word	0x000076d0
        /*0b18*/ 	.word	0x00000000
        /*0b1c*/ 	.word	0x00000000
        /*0b20*/ 	.short	0x010a
        /*0b22*/ 	.byte	0xff
	.zero		1


	//   ....[164]....
        /*0b24*/ 	.word	0x00007730
        /*0b28*/ 	.word	0x00000000
        /*0b2c*/ 	.word	0x00000000
        /*0b30*/ 	.short	0x010a
        /*0b32*/ 	.byte	0xff
	.zero		1


	//   ....[165]....
        /*0b34*/ 	.word	0x00007790
        /*0b38*/ 	.word	0x00000000
        /*0b3c*/ 	.word	0x00000000
        /*0b40*/ 	.short	0x010a
        /*0b42*/ 	.byte	0xff
	.zero		1


	//   ....[166]....
        /*0b44*/ 	.word	0x000077f0
        /*0b48*/ 	.word	0x00000000
        /*0b4c*/ 	.word	0x00000000
        /*0b50*/ 	.short	0x010a
        /*0b52*/ 	.byte	0xff
	.zero		1


	//   ....[167]....
        /*0b54*/ 	.word	0x00007850
        /*0b58*/ 	.word	0x00000000
        /*0b5c*/ 	.word	0x00000000
        /*0b60*/ 	.short	0x010a
        /*0b62*/ 	.byte	0xff
	.zero		1


	//   ....[168]....
        /*0b64*/ 	.word	0x000078b0
        /*0b68*/ 	.word	0x00000000
        /*0b6c*/ 	.word	0x00000000
        /*0b70*/ 	.short	0x010a
        /*0b72*/ 	.byte	0xff
	.zero		1


	//   ....[169]....
        /*0b74*/ 	.word	0x00007910
        /*0b78*/ 	.word	0x00000000
        /*0b7c*/ 	.word	0x00000000
        /*0b80*/ 	.short	0x010a
        /*0b82*/ 	.byte	0xff
	.zero		1


	//   ....[170]....
        /*0b84*/ 	.word	0x00007970
        /*0b88*/ 	.word	0x00000000
        /*0b8c*/ 	.word	0x00000000
        /*0b90*/ 	.short	0x010a
        /*0b92*/ 	.byte	0xff
	.zero		1


	//   ....[171]....
        /*0b94*/ 	.word	0x000079d0
        /*0b98*/ 	.word	0x00000000
        /*0b9c*/ 	.word	0x00000000
        /*0ba0*/ 	.short	0x010a
        /*0ba2*/ 	.byte	0xff
	.zero		1


	//   ....[172]....
        /*0ba4*/ 	.word	0x00007a30
        /*0ba8*/ 	.word	0x00000000
        /*0bac*/ 	.word	0x00000000
        /*0bb0*/ 	.short	0x010a
        /*0bb2*/ 	.byte	0xff
	.zero		1


	//   ....[173]....
        /*0bb4*/ 	.word	0x00007a90
        /*0bb8*/ 	.word	0x00000000
        /*0bbc*/ 	.word	0x00000000
        /*0bc0*/ 	.short	0x010a
        /*0bc2*/ 	.byte	0xff
	.zero		1


	//   ....[174]....
        /*0bc4*/ 	.word	0x00007af0
        /*0bc8*/ 	.word	0x00000000
        /*0bcc*/ 	.word	0x00000000
        /*0bd0*/ 	.short	0x010a
        /*0bd2*/ 	.byte	0xff
	.zero		1


	//   ....[175]....
        /*0bd4*/ 	.word	0x00007b50
        /*0bd8*/ 	.word	0x00000000
        /*0bdc*/ 	.word	0x00000000
        /*0be0*/ 	.short	0x010a
        /*0be2*/ 	.byte	0xff
	.zero		1


	//   ....[176]....
        /*0be4*/ 	.word	0x00007ba0
        /*0be8*/ 	.word	0x00000000
        /*0bec*/ 	.word	0x00000230
        /*0bf0*/ 	.short	0x010a
        /*0bf2*/ 	.byte	0xff
	.zero		1


	//   ....[177]....
        /*0bf4*/ 	.word	0x00007c00
        /*0bf8*/ 	.word	0x00000000
        /*0bfc*/ 	.word	0x000001e0
        /*0c00*/ 	.short	0x010a
        /*0c02*/ 	.byte	0xff
	.zero		1


	//   ....[178]....
        /*0c04*/ 	.word	0x00007c50
        /*0c08*/ 	.word	0x00000000
        /*0c0c*/ 	.word	0x000001d0
        /*0c10*/ 	.short	0x010a
        /*0c12*/ 	.byte	0xff
	.zero		1


	//   ....[179]....
        /*0c14*/ 	.word	0x00007cb0
        /*0c18*/ 	.word	0x00000000
        /*0c1c*/ 	.word	0x000001e0
        /*0c20*/ 	.short	0x010a
        /*0c22*/ 	.byte	0xff
	.zero		1


	//   ....[180]....
        /*0c24*/ 	.word	0x00007d00
        /*0c28*/ 	.word	0x00000000
        /*0c2c*/ 	.word	0x000001d0
        /*0c30*/ 	.short	0x010a
        /*0c32*/ 	.byte	0xff
	.zero		1


	//   ....[181]....
        /*0c34*/ 	.word	0x00007d60
        /*0c38*/ 	.word	0x00000003
        /*0c3c*/ 	.word	0x00000210
        /*0c40*/ 	.short	0x010a
        /*0c42*/ 	.byte	0xff
	.zero		1


	//   ....[182]....
        /*0c44*/ 	.word	0x00007dc0
        /*0c48*/ 	.word	0x00000000
        /*0c4c*/ 	.word	0x00000000
        /*0c50*/ 	.short	0x010a
        /*0c52*/ 	.byte	0xff
	.zero		1


	//   ....[183]....
        /*0c54*/ 	.word	0x00007e20
        /*0c58*/ 	.word	0x00000000
        /*0c5c*/ 	.word	0x00000000
        /*0c60*/ 	.short	0x010a
        /*0c62*/ 	.byte	0xff
	.zero		1


	//   ....[184]....
        /*0c64*/ 	.word	0x00007e80
        /*0c68*/ 	.word	0x00000000
        /*0c6c*/ 	.word	0x00000000
        /*0c70*/ 	.short	0x010a
        /*0c72*/ 	.byte	0xff
	.zero		1


	//   ....[185]....
        /*0c74*/ 	.word	0x00007ee0
        /*0c78*/ 	.word	0x00000000
        /*0c7c*/ 	.word	0x00000000
        /*0c80*/ 	.short	0x010a
        /*0c82*/ 	.byte	0xff
	.zero		1


	//   ....[186]....
        /*0c84*/ 	.word	0x00007f40
        /*0c88*/ 	.word	0x00000000
        /*0c8c*/ 	.word	0x00000000
        /*0c90*/ 	.short	0x010a
        /*0c92*/ 	.byte	0xff
	.zero		1


	//   ....[187]....
        /*0c94*/ 	.word	0x00007f90
        /*0c98*/ 	.word	0x00000000
        /*0c9c*/ 	.word	0x000001d0
        /*0ca0*/ 	.short	0x010a
        /*0ca2*/ 	.byte	0xff
	.zero		1


	//   ....[188]....
        /*0ca4*/ 	.word	0x00007ff0
        /*0ca8*/ 	.word	0x00000000
        /*0cac*/ 	.word	0x000001c8
        /*0cb0*/ 	.short	0x010a
        /*0cb2*/ 	.byte	0xff
	.zero		1


	//   ....[189]....
        /*0cb4*/ 	.word	0x00008050
        /*0cb8*/ 	.word	0x00000003
        /*0cbc*/ 	.word	0x000001b8
        /*0cc0*/ 	.short	0x010a
        /*0cc2*/ 	.byte	0xff
	.zero		1


	//   ....[190]....
        /*0cc4*/ 	.word	0x000080a0
        /*0cc8*/ 	.word	0x00000000
        /*0ccc*/ 	.word	0x000001d0
        /*0cd0*/ 	.short	0x010a
        /*0cd2*/ 	.byte	0xff
	.zero		1


	//   ....[191]....
        /*0cd4*/ 	.word	0x00008100
        /*0cd8*/ 	.word	0x00000000
        /*0cdc*/ 	.word	0x000001b0
        /*0ce0*/ 	.short	0x010a
        /*0ce2*/ 	.byte	0xff
	.zero		1


	//   ....[192]....
        /*0ce4*/ 	.word	0x00008150
        /*0ce8*/ 	.word	0x0000005c
        /*0cec*/ 	.word	0x000001f0
        /*0cf0*/ 	.short	0x010a
        /*0cf2*/ 	.byte	0xff
	.zero		1


	//----- nvinfo : EIATTR_NUM_MBARRIERS
	.align		4
.L_47:
        /*0cf4*/ 	.byte	0x03, 0x38
        /*0cf6*/ 	.short	0x004a


	//----- nvinfo : EIATTR_EXIT_INSTR_OFFSETS
	.align		4
        /*0cf8*/ 	.byte	0x04, 0x1c
        /*0cfa*/ 	.short	(.L_49 - .L_48)


	//   ....[0]....
.L_48:
        /*0cfc*/ 	.word	0x00003480


	//   ....[1]....
        /*0d00*/ 	.word	0x00003970


	//   ....[2]....
        /*0d04*/ 	.word	0x000039d0


	//   ....[3]....
        /*0d08*/ 	.word	0x00004850


	//   ....[4]....
        /*0d0c*/ 	.word	0x00005380


	//   ....[5]....
        /*0d10*/ 	.word	0x000053c0


	//   ....[6]....
        /*0d14*/ 	.word	0x00007070


	//----- nvinfo : EIATTR_MAX_THREADS
	.align		4
.L_49:
        /*0d18*/ 	.byte	0x04, 0x05
        /*0d1a*/ 	.short	(.L_51 - .L_50)
.L_50:
        /*0d1c*/ 	.word	0x00000100
        /*0d20*/ 	.word	0x00000001
        /*0d24*/ 	.word	0x00000001


	//----- nvinfo : EIATTR_CRS_STACK_SIZE
	.align		4
.L_51:
        /*0d28*/ 	.byte	0x04, 0x1e
        /*0d2a*/ 	.short	(.L_53 - .L_52)
.L_52:
        /*0d2c*/ 	.word	0x00000000


	//----- nvinfo : EIATTR_CBANK_PARAM_SIZE
	.align		4
.L_53:
        /*0d30*/ 	.byte	0x03, 0x19
        /*0d32*/ 	.short	0x0800


	//----- nvinfo : EIATTR_PARAM_CBANK
	.align		4
        /*0d34*/ 	.byte	0x04, 0x0a
        /*0d36*/ 	.short	(.L_55 - .L_54)
	.align		4
.L_54:
        /*0d38*/ 	.word	index@(.nv.constant0._ZN7cutlass13device_kernelINS_4gemm6kernel13GemmUniversalIN4cute5tupleIJiiiiEEENS1_10collective13CollectiveMmaINS1_35MainloopSm100TmaUmmaWarpSpecializedILi27ELi2ELi4ENS5_IJNS4_1CILi1EEESB_SB_EEEEENS5_IJNSA_ILi64EEESE_SE_EEENS_12float_e5m2_tENS5_IJlSB_lEEESG_SH_NS4_8TiledMMAINS4_8MMA_AtomIJNS4_10MMA_TraitsINS4_19SM100_MMA_F8F6F4_SSEJSG_SG_fSE_SE_NS4_17integral_constantINS4_4UMMA5MajorELSO_0EEESP_NSM_INSN_7ScaleInELSQ_0EEESR_EEEEEENS4_6LayoutISC_NS5_IJNSA_ILi0EEESV_SV_EEEEENS5_IJNS4_10UnderscoreESY_SY_EEEEENS4_13SM90_TMA_LOADENS4_14ComposedLayoutINS4_7SwizzleILi2ELi4ELi3EEENS4_18smem_ptr_flag_bitsILi8EEENSU_INS5_IJNSA_ILi8EEESE_EEENS5_IJSE_SB_EEEEEEEvNS4_8identityES11_S1B_vS1C_EENS_8epilogue10collective18CollectiveEpilogueINS1E_23Sm100TmaWarpSpecializedILi1ELi1ELi32ELb0ELb0EEEJSF_NS5_IJNSU_ISE_SB_EES1J_EEESG_SH_SG_SH_NS1E_6fusion15FusionCallbacksIS1I_NS1L_17LinearCombinationISG_fSG_fLNS_15FloatRoundStyleE2EEESF_S1K_JEEENS4_5SM1004TMEM4LOAD26SM100_TMEM_LOAD_16dp32b32xES11_S1B_NS4_39AutoVectorizingCopyWithAssumedAlignmentILi128EEENS4_14SM90_TMA_STOREES1B_S1W_S1W_EEEvvEEEEvNT_6ParamsE)
        /*0d3c*/ 	.short	0x0380
        /*0d3e*/ 	.short	0x0800


	//----- nvinfo : EIATTR_SW_WAR
	.align		4
.L_55:
        /*0d40*/ 	.byte	0x04, 0x36
        /*0d42*/ 	.short	(.L_57 - .L_56)
.L_56:
        /*0d44*/ 	.word	0x00000008
.L_57:


//--------------------- .nv.callgraph             --------------------------
	.section	.nv.callgraph,"",@"SHT_CUDA_CALLGRAPH"
	.align	4
	.sectionentsize	8
	.align		4
        /*0000*/ 	.word	0x00000000
	.align		4
        /*0004*/ 	.word	0xffffffff
	.align		4
        /*0008*/ 	.word	index@(_ZN7cutlass13device_kernelINS_4gemm6kernel13GemmUniversalIN4cute5tupleIJiiiiEEENS1_10collective13CollectiveMmaINS1_35MainloopSm100TmaUmmaWarpSpecializedILi27ELi2ELi4ENS5_IJNS4_1CILi1EEESB_SB_EEEEENS5_IJNSA_ILi64EEESE_SE_EEENS_12float_e5m2_tENS5_IJlSB_lEEESG_SH_NS4_8TiledMMAINS4_8MMA_AtomIJNS4_10MMA_TraitsINS4_19SM100_MMA_F8F6F4_SSEJSG_SG_fSE_SE_NS4_17integral_constantINS4_4UMMA5MajorELSO_0EEESP_NSM_INSN_7ScaleInELSQ_0EEESR_EEEEEENS4_6LayoutISC_NS5_IJNSA_ILi0EEESV_SV_EEEEENS5_IJNS4_10UnderscoreESY_SY_EEEEENS4_13SM90_TMA_LOADENS4_14ComposedLayoutINS4_7SwizzleILi2ELi4ELi3EEENS4_18smem_ptr_flag_bitsILi8EEENSU_INS5_IJNSA_ILi8EEESE_EEENS5_IJSE_SB_EEEEEEEvNS4_8identityES11_S1B_vS1C_EENS_8epilogue10collective18CollectiveEpilogueINS1E_23Sm100TmaWarpSpecializedILi1ELi1ELi32ELb0ELb0EEEJSF_NS5_IJNSU_ISE_SB_EES1J_EEESG_SH_SG_SH_NS1E_6fusion15FusionCallbacksIS1I_NS1L_17LinearCombinationISG_fSG_fLNS_15FloatRoundStyleE2EEESF_S1K_JEEENS4_5SM1004TMEM4LOAD26SM100_TMEM_LOAD_16dp32b32xES11_S1B_NS4_39AutoVectorizingCopyWithAssumedAlignmentILi128EEENS4_14SM90_TMA_STOREES1B_S1W_S1W_EEEvvEEEEvNT_6ParamsE)
	.align		4
        /*000c*/ 	.word	index@(__assertfail)
	.align		4
        /*0010*/ 	.word	0x00000000
	.align		4
        /*0014*/ 	.word	0xfffffffe
	.align		4
        /*0018*/ 	.word	0x00000000
	.align		4
        /*001c*/ 	.word	0xfffffffd
	.align		4
        /*0020*/ 	.word	0x00000000
	.align		4
        /*0024*/ 	.word	0xfffffffc


//--------------------- .nv.constant4             --------------------------
	.section	.nv.constant4,"a",@progbits
	.align	8
	.align		8
.nv.constant4:
        /*0000*/ 	.dword	__assertfail
	.align		8
        /*0008*/ 	.dword	__unnamed_1
	.align		8
        /*0010*/ 	.dword	__unnamed_2
	.align		8
        /*0018*/ 	.dword	_ZN40_INTERNAL_cf258b54_4_k_cu_12eec438_192224cuda3std3__45__cpo5beginE
	.align		8
        /*0020*/ 	.dword	_ZN40_INTERNAL_cf258b54_4_k_cu_12eec438_192224cuda3std3__45__cpo3endE
	.align		8
        /*0028*/ 	.dword	_ZN40_INTERNAL_cf258b54_4_k_cu_12eec438_192224cuda3std3__45__cpo6cbeginE
	.align		8
        /*0030*/ 	.dword	_ZN40_INTERNAL_cf258b54_4_k_cu_12eec438_192224cuda3std3__45__cpo4cendE
	.align		8
        /*0038*/ 	.dword	_ZN40_INTERNAL_cf258b54_4_k_cu_12eec438_192224cuda3std3__442_GLOBAL__N__cf258b54_4_k_cu_12eec438_192226ignoreE
	.align		8
        /*0040*/ 	.dword	_ZN40_INTERNAL_cf258b54_4_k_cu_12eec438_192224cuda3std3__419piecewise_constructE
	.align		8
        /*0048*/ 	.dword	_ZN40_INTERNAL_cf258b54_4_k_cu_12eec438_192224cuda3std3__48in_placeE
	.align		8
        /*0050*/ 	.dword	_ZN40_INTERNAL_cf258b54_4_k_cu_12eec438_192224cuda3std6ranges3__45__cpo4swapE
	.align		8
        /*0058*/ 	.dword	_ZN40_INTERNAL_cf258b54_4_k_cu_12eec438_192224cuda3std6ranges3__45__cpo9iter_moveE
	.align		8
        /*0060*/ 	.dword	_ZN40_INTERNAL_cf258b54_4_k_cu_12eec438_192224cute7productE
	.align		8
        /*0068*/ 	.dword	_ZN40_INTERNAL_cf258b54_4_k_cu_12eec438_192224cute1_E
	.align		8
        /*0070*/ 	.dword	$str$25
	.align		8
        /*0078*/ 	.dword	$str$26
	.align		8
        /*0080*/ 	.dword	$str$27
	.align		8
        /*0088*/ 	.dword	$str$28


//--------------------- .text._ZN7cutlass13device_kernelINS_4gemm6kernel13GemmUniversalIN4cute5tupleIJiiiiEEENS1_10collective13CollectiveMmaINS1_35MainloopSm100TmaUmmaWarpSpecializedILi27ELi2ELi4ENS5_IJNS4_1CILi1EEESB_SB_EEEEENS5_IJNSA_ILi64EEESE_SE_EEENS_12float_e5m2_tENS5_IJlSB_lEEESG_SH_NS4_8TiledMMAINS4_8MMA_AtomIJNS4_10MMA_TraitsINS4_19SM100_MMA_F8F6F4_SSEJSG_SG_fSE_SE_NS4_17integral_constantINS4_4UMMA5MajorELSO_0EEESP_NSM_INSN_7ScaleInELSQ_0EEESR_EEEEEENS4_6LayoutISC_NS5_IJNSA_ILi0EEESV_SV_EEEEENS5_IJNS4_10UnderscoreESY_SY_EEEEENS4_13SM90_TMA_LOADENS4_14ComposedLayoutINS4_7SwizzleILi2ELi4ELi3EEENS4_18smem_ptr_flag_bitsILi8EEENSU_INS5_IJNSA_ILi8EEESE_EEENS5_IJSE_SB_EEEEEEEvNS4_8identityES11_S1B_vS1C_EENS_8epilogue10collective18CollectiveEpilogueINS1E_23Sm100TmaWarpSpecializedILi1ELi1ELi32ELb0ELb0EEEJSF_NS5_IJNSU_ISE_SB_EES1J_EEESG_SH_SG_SH_NS1E_6fusion15FusionCallbacksIS1I_NS1L_17LinearCombinationISG_fSG_fLNS_15FloatRoundStyleE2EEESF_S1K_JEEENS4_5SM1004TMEM4LOAD26SM100_TMEM_LOAD_16dp32b32xES11_S1B_NS4_39AutoVectorizingCopyWithAssumedAlignmentILi128EEENS4_14SM90_TMA_STOREES1B_S1W_S1W_EEEvvEEEEvNT_6ParamsE --------------------------
	.section	.text._ZN7cutlass13device_kernelINS_4gemm6kernel13GemmUniversalIN4cute5tupleIJiiiiEEENS1_10collective13CollectiveMmaINS1_35MainloopSm100TmaUmmaWarpSpecializedILi27ELi2ELi4ENS5_IJNS4_1CILi1EEESB_SB_EEEEENS5_IJNSA_ILi64EEESE_SE_EEENS_12float_e5m2_tENS5_IJlSB_lEEESG_SH_NS4_8TiledMMAINS4_8MMA_AtomIJNS4_10MMA_TraitsINS4_19SM100_MMA_F8F6F4_SSEJSG_SG_fSE_SE_NS4_17integral_constantINS4_4UMMA5MajorELSO_0EEESP_NSM_INSN_7ScaleInELSQ_0EEESR_EEEEEENS4_6LayoutISC_NS5_IJNSA_ILi0EEESV_SV_EEEEENS5_IJNS4_10UnderscoreESY_SY_EEEEENS4_13SM90_TMA_LOADENS4_14ComposedLayoutINS4_7SwizzleILi2ELi4ELi3EEENS4_18smem_ptr_flag_bitsILi8EEENSU_INS5_IJNSA_ILi8EEESE_EEENS5_IJSE_SB_EEEEEEEvNS4_8identityES11_S1B_vS1C_EENS_8epilogue10collective18CollectiveEpilogueINS1E_23Sm100TmaWarpSpecializedILi1ELi1ELi32ELb0ELb0EEEJSF_NS5_IJNSU_ISE_SB_EES1J_EEESG_SH_SG_SH_NS1E_6fusion15FusionCallbacksIS1I_NS1L_17LinearCombinationISG_fSG_fLNS_15FloatRoundStyleE2EEESF_S1K_JEEENS4_5SM1004TMEM4LOAD26SM100_TMEM_LOAD_16dp32b32xES11_S1B_NS4_39AutoVectorizingCopyWithAssumedAlignmentILi128EEENS4_14SM90_TMA_STOREES1B_S1W_S1W_EEEvvEEEEvNT_6ParamsE,"ax",@progbits
	.align	128
.text._ZN7cutlass13device_kernelINS_4gemm6kernel13GemmUniversalIN4cute5tupleIJiiiiEEENS1_10collective13CollectiveMmaINS1_35MainloopSm100TmaUmmaWarpSpecializedILi27ELi2ELi4ENS5_IJNS4_1CILi1EEESB_SB_EEEEENS5_IJNSA_ILi64EEESE_SE_EEENS_12float_e5m2_tENS5_IJlSB_lEEESG_SH_NS4_8TiledMMAINS4_8MMA_AtomIJNS4_10MMA_TraitsINS4_19SM100_MMA_F8F6F4_SSEJSG_SG_fSE_SE_NS4_17integral_constantINS4_4UMMA5MajorELSO_0EEESP_NSM_INSN_7ScaleInELSQ_0EEESR_EEEEEENS4_6LayoutISC_NS5_IJNSA_ILi0EEESV_SV_EEEEENS5_IJNS4_10UnderscoreESY_SY_EEEEENS4_13SM90_TMA_LOADENS4_14ComposedLayoutINS4_7SwizzleILi2ELi4ELi3EEENS4_18smem_ptr_flag_bitsILi8EEENSU_INS5_IJNSA_ILi8EEESE_EEENS5_IJSE_SB_EEEEEEEvNS4_8identityES11_S1B_vS1C_EENS_8epilogue10collective18CollectiveEpilogueINS1E_23Sm100TmaWarpSpecializedILi1ELi1ELi32ELb0ELb0EEEJSF_NS5_IJNSU_ISE_SB_EES1J_EEESG_SH_SG_SH_NS1E_6fusion15FusionCallbacksIS1I_NS1L_17LinearCombinationISG_fSG_fLNS_15FloatRoundStyleE2EEESF_S1K_JEEENS4_5SM1004TMEM4LOAD26SM100_TMEM_LOAD_16dp32b32xES11_S1B_NS4_39AutoVectorizingCopyWithAssumedAlignmentILi128EEENS4_14SM90_TMA_STOREES1B_S1W_S1W_EEEvvEEEEvNT_6ParamsE:
        .type           _ZN7cutlass13device_kernelINS_4gemm6kernel13GemmUniversalIN4cute5tupleIJiiiiEEENS1_10collective13CollectiveMmaINS1_35MainloopSm100TmaUmmaWarpSpecializedILi27ELi2ELi4ENS5_IJNS4_1CILi1EEESB_SB_EEEEENS5_IJNSA_ILi64EEESE_SE_EEENS_12float_e5m2_tENS5_IJlSB_lEEESG_SH_NS4_8TiledMMAINS4_8MMA_AtomIJNS4_10MMA_TraitsINS4_19SM100_MMA_F8F6F4_SSEJSG_SG_fSE_SE_NS4_17integral_constantINS4_4UMMA5MajorELSO_0EEESP_NSM_INSN_7ScaleInELSQ_0EEESR_EEEEEENS4_6LayoutISC_NS5_IJNSA_ILi0EEESV_SV_EEEEENS5_IJNS4_10UnderscoreESY_SY_EEEEENS4_13SM90_TMA_LOADENS4_14ComposedLayoutINS4_7SwizzleILi2ELi4ELi3EEENS4_18smem_ptr_flag_bitsILi8EEENSU_INS5_IJNSA_ILi8EEESE_EEENS5_IJSE_SB_EEEEEEEvNS4_8identityES11_S1B_vS1C_EENS_8epilogue10collective18CollectiveEpilogueINS1E_23Sm100TmaWarpSpecializedILi1ELi1ELi32ELb0ELb0EEEJSF_NS5_IJNSU_ISE_SB_EES1J_EEESG_SH_SG_SH_NS1E_6fusion15FusionCallbacksIS1I_NS1L_17LinearCombinationISG_fSG_fLNS_15FloatRoundStyleE2EEESF_S1K_JEEENS4_5SM1004TMEM4LOAD26SM100_TMEM_LOAD_16dp32b32xES11_S1B_NS4_39AutoVectorizingCopyWithAssumedAlignmentILi128EEENS4_14SM90_TMA_STOREES1B_S1W_S1W_EEEvvEEEEvNT_6ParamsE,@function
        .size           _ZN7cutlass13device_kernelINS_4gemm6kernel13GemmUniversalIN4cute5tupleIJiiiiEEENS1_10collective13CollectiveMmaINS1_35MainloopSm100TmaUmmaWarpSpecializedILi27ELi2ELi4ENS5_IJNS4_1CILi1EEESB_SB_EEEEENS5_IJNSA_ILi64EEESE_SE_EEENS_12float_e5m2_tENS5_IJlSB_lEEESG_SH_NS4_8TiledMMAINS4_8MMA_AtomIJNS4_10MMA_TraitsINS4_19SM100_MMA_F8F6F4_SSEJSG_SG_fSE_SE_NS4_17integral_constantINS4_4UMMA5MajorELSO_0EEESP_NSM_INSN_7ScaleInELSQ_0EEESR_EEEEEENS4_6LayoutISC_NS5_IJNSA_ILi0EEESV_SV_EEEEENS5_IJNS4_10UnderscoreESY_SY_EEEEENS4_13SM90_TMA_LOADENS4_14ComposedLayoutINS4_7SwizzleILi2ELi4ELi3EEENS4_18smem_ptr_flag_bitsILi8EEENSU_INS5_IJNSA_ILi8EEESE_EEENS5_IJSE_SB_EEEEEEEvNS4_8identityES11_S1B_vS1C_EENS_8epilogue10collective18CollectiveEpilogueINS1E_23Sm100TmaWarpSpecializedILi1ELi1ELi32ELb0ELb0EEEJSF_NS5_IJNSU_ISE_SB_EES1J_EEESG_SH_SG_SH_NS1E_6fusion15FusionCallbacksIS1I_NS1L_17LinearCombinationISG_fSG_fLNS_15FloatRoundStyleE2EEESF_S1K_JEEENS4_5SM1004TMEM4LOAD26SM100_TMEM_LOAD_16dp32b32xES11_S1B_NS4_39AutoVectorizingCopyWithAssumedAlignmentILi128EEENS4_14SM90_TMA_STOREES1B_S1W_S1W_EEEvvEEEEvNT_6ParamsE,(.L_x_198 - _ZN7cutlass13device_kernelINS_4gemm6kernel13GemmUniversalIN4cute5tupleIJiiiiEEENS1_10collective13CollectiveMmaINS1_35MainloopSm100TmaUmmaWarpSpecializedILi27ELi2ELi4ENS5_IJNS4_1CILi1EEESB_SB_EEEEENS5_IJNSA_ILi64EEESE_SE_EEENS_12float_e5m2_tENS5_IJlSB_lEEESG_SH_NS4_8TiledMMAINS4_8MMA_AtomIJNS4_10MMA_TraitsINS4_19SM100_MMA_F8F6F4_SSEJSG_SG_fSE_SE_NS4_17integral_constantINS4_4UMMA5MajorELSO_0EEESP_NSM_INSN_7ScaleInELSQ_0EEESR_EEEEEENS4_6LayoutISC_NS5_IJNSA_ILi0EEESV_SV_EEEEENS5_IJNS4_10UnderscoreESY_SY_EEEEENS4_13SM90_TMA_LOADENS4_14ComposedLayoutINS4_7SwizzleILi2ELi4ELi3EEENS4_18smem_ptr_flag_bitsILi8EEENSU_INS5_IJNSA_ILi8EEESE_EEENS5_IJSE_SB_EEEEEEEvNS4_8identityES11_S1B_vS1C_EENS_8epilogue10collective18CollectiveEpilogueINS1E_23Sm100TmaWarpSpecializedILi1ELi1ELi32ELb0ELb0EEEJSF_NS5_IJNSU_ISE_SB_EES1J_EEESG_SH_SG_SH_NS1E_6fusion15FusionCallbacksIS1I_NS1L_17LinearCombinationISG_fSG_fLNS_15FloatRoundStyleE2EEESF_S1K_JEEENS4_5SM1004TMEM4LOAD26SM100_TMEM_LOAD_16dp32b32xES11_S1B_NS4_39AutoVectorizingCopyWithAssumedAlignmentILi128EEENS4_14SM90_TMA_STOREES1B_S1W_S1W_EEEvvEEEEvNT_6ParamsE)
        .other          _ZN7cutlass13device_kernelINS_4gemm6kernel13GemmUniversalIN4cute5tupleIJiiiiEEENS1_10collective13CollectiveMmaINS1_35MainloopSm100TmaUmmaWarpSpecializedILi27ELi2ELi4ENS5_IJNS4_1CILi1EEESB_SB_EEEEENS5_IJNSA_ILi64EEESE_SE_EEENS_12float_e5m2_tENS5_IJlSB_lEEESG_SH_NS4_8TiledMMAINS4_8MMA_AtomIJNS4_10MMA_TraitsINS4_19SM100_MMA_F8F6F4_SSEJSG_SG_fSE_SE_NS4_17integral_constantINS4_4UMMA5MajorELSO_0EEESP_NSM_INSN_7ScaleInELSQ_0EEESR_EEEEEENS4_6LayoutISC_NS5_IJNSA_ILi0EEESV_SV_EEEEENS5_IJNS4_10UnderscoreESY_SY_EEEEENS4_13SM90_TMA_LOADENS4_14ComposedLayoutINS4_7SwizzleILi2ELi4ELi3EEENS4_18smem_ptr_flag_bitsILi8EEENSU_INS5_IJNSA_ILi8EEESE_EEENS5_IJSE_SB_EEEEEEEvNS4_8identityES11_S1B_vS1C_EENS_8epilogue10collective18CollectiveEpilogueINS1E_23Sm100TmaWarpSpecializedILi1ELi1ELi32ELb0ELb0EEEJSF_NS5_IJNSU_ISE_SB_EES1J_EEESG_SH_SG_SH_NS1E_6fusion15FusionCallbacksIS1I_NS1L_17LinearCombinationISG_fSG_fLNS_15FloatRoundStyleE2EEESF_S1K_JEEENS4_5SM1004TMEM4LOAD26SM100_TMEM_LOAD_16dp32b32xES11_S1B_NS4_39AutoVectorizingCopyWithAssumedAlignmentILi128EEENS4_14SM90_TMA_STOREES1B_S1W_S1W_EEEvvEEEEvNT_6ParamsE,@"STO_CUDA_ENTRY STV_DEFAULT"
_ZN7cutlass13device_kernelINS_4gemm6kernel13GemmUniversalIN4cute5tupleIJiiiiEEENS1_10collective13CollectiveMmaINS1_35MainloopSm100TmaUmmaWarpSpecializedILi27ELi2ELi4ENS5_IJNS4_1CILi1EEESB_SB_EEEEENS5_IJNSA_ILi64EEESE_SE_EEENS_12float_e5m2_tENS5_IJlSB_lEEESG_SH_NS4_8TiledMMAINS4_8MMA_AtomIJNS4_10MMA_TraitsINS4_19SM100_MMA_F8F6F4_SSEJSG_SG_fSE_SE_NS4_17integral_constantINS4_4UMMA5MajorELSO_0EEESP_NSM_INSN_7ScaleInELSQ_0EEESR_EEEEEENS4_6LayoutISC_NS5_IJNSA_ILi0EEESV_SV_EEEEENS5_IJNS4_10UnderscoreESY_SY_EEEEENS4_13SM90_TMA_LOADENS4_14ComposedLayoutINS4_7SwizzleILi2ELi4ELi3EEENS4_18smem_ptr_flag_bitsILi8EEENSU_INS5_IJNSA_ILi8EEESE_EEENS5_IJSE_SB_EEEEEEEvNS4_8identityES11_S1B_vS1C_EENS_8epilogue10collective18CollectiveEpilogueINS1E_23Sm100TmaWarpSpecializedILi1ELi1ELi32ELb0ELb0EEEJSF_NS5_IJNSU_ISE_SB_EES1J_EEESG_SH_SG_SH_NS1E_6fusion15FusionCallbacksIS1I_NS1L_17LinearCombinationISG_fSG_fLNS_15FloatRoundStyleE2EEESF_S1K_JEEENS4_5SM1004TMEM4LOAD26SM100_TMEM_LOAD_16dp32b32xES11_S1B_NS4_39AutoVectorizingCopyWithAssumedAlignmentILi128EEENS4_14SM90_TMA_STOREES1B_S1W_S1W_EEEvvEEEEvNT_6ParamsE:
[----:B------:R-:W1:Y:S01]  /*0000*/  LDC R1, c[0x0][0x37c] ;  /* 0x0000df00ff017b82 */ /* 0x000e620000000800 */
[----:B------:R-:W2:Y:S01]  /*0010*/  S2R R101, SR_TID.X ;  /* 0x0000000000657919 */ /* 0x000ea20000002100 */
[----:B------:R-:W3:Y:S01]  /*0020*/  LDCU.64 UR4, c[0x0][0x890] ;  /* 0x00011200ff0477ac */ /* 0x000ee20008000a00 */
[----:B------:R-:W-:Y:S02]  /*0030*/  PRMT R96, RZ, 0x7610, R96 ;  /* 0x00007610ff607816 */ /* 0x000fe40000000060 */
[----:B------:R-:W-:Y:S01]  /*0040*/  ELECT P5, URZ, PT ;  /* 0x0000000000ff782f */ /* 0x000fe200038a0000 */
[----:B------:R-:W4:Y:S01]  /*0050*/  LDCU.64 UR40, c[0x0][0x358] ;  /* 0x00006b00ff2877ac */ /* 0x000f220008000a00 */
[----:B---3--:R-:W-:-:S04]  /*0060*/  UISETP.NE.U32.AND UP0, UPT, UR4, URZ, UPT ;  /* 0x000000ff0400728c */ /* 0x008fc8000bf05070 */
[----:B------:R-:W-:Y:S01]  /*0070*/  UISETP.NE.AND.EX UP0, UPT, UR5, URZ, UPT, UP0 ;  /* 0x000000ff0500728c */ /* 0x000fe2000bf05300 */
[----:B--2---:R-:W-:-:S05]  /*0080*/  SHF.R.U32.HI R104, RZ, 0x5, R101 ;  /* 0x00000005ff687819 */ /* 0x004fca0000011665 */
[----:B------:R-:W2:Y:S02]  /*0090*/  SHFL.IDX PT, R0, R104, RZ, 0x1f ;  /* 0x00001fff68007589 */ /* 0x000ea400000e0000 */
[----:B--2---:R-:W-:Y:S01]  /*00a0*/  R2UR UR8, R0 ;  /* 0x00000000000872ca */ /* 0x004fe200000e0000 */
[----:B-1--4-:R-:W-:-:S14]  /*00b0*/  BRA.U UP0, `(.L_x_0) ;  /* 0x00000001002c7547 */ /* 0x012fdc000b800000 */
[----:B------:R-:W1:Y:S02]  /*00c0*/  LDCU.64 UR6, c[0x0][0x888] ;  /* 0x00011100ff0677ac */ /* 0x000e640008000a00 */
[----:B-1----:R-:W-:-:S04]  /*00d0*/  UISETP.NE.U32.AND UP0, UPT, UR6, URZ, UPT ;  /* 0x000000ff0600728c */ /* 0x002fc8000bf05070 */
[----:B------:R-:W-:-:S09]  /*00e0*/  UISETP.NE.AND.EX UP0, UPT, UR7, URZ, UPT, UP0 ;  /* 0x000000ff0700728c */ /* 0x000fd2000bf05300 */
[----:B------:R-:W-:Y:S05]  /*00f0*/  BRA.U !UP0, `(.L_x_1) ;  /* 0x0000000108107547 */ /* 0x000fea000b800000 */
[----:B------:R-:W1:Y:S02]  /*0100*/  LDC.64 R2, c[0x0][0x888] ;  /* 0x00022200ff027b82 */ /* 0x000e640000000a00 */
[----:B-1----:R1:W5:Y:S01]  /*0110*/  LDG.E R49, desc[UR40][R2.64] ;  /* 0x0000002802317981 */ /* 0x002362000c1e1900 */
[----:B------:R-:W-:Y:S01]  /*0120*/  HFMA2 R96, -RZ, RZ, 0, 5.9604644775390625e-08 ;  /* 0x00000001ff607431 */ /* 0x000fe200000001ff */
[----:B------:R-:W-:Y:S05]  /*0130*/  BRA `(.L_x_0) ;  /* 0x00000000000c7947 */ /* 0x000fea0003800000 */
.L_x_1:
[----:B------:R-:W1:Y:S01]  /*0140*/  LDCU UR6, c[0x0][0x880] ;  /* 0x00011000ff0677ac */ /* 0x000e620008000800 */
[----:B------:R-:W-:Y:S01]  /*0150*/  HFMA2 R96, -RZ, RZ, 0, 5.9604644775390625e-08 ;  /* 0x00000001ff607431 */ /* 0x000fe200000001ff */
[----:B-1----:R-:W-:-:S07]  /*0160*/  MOV R49, UR6 ;  /* 0x0000000600317c02 */ /* 0x002fce0008000f00 */
.L_x_0:
[----:B------:R-:W2:Y:S02]  /*0170*/  LDCU.64 UR6, c[0x0][0x8b0] ;  /* 0x00011600ff0677ac */ /* 0x000ea40008000a00 */
[----:B--2---:R-:W-:-:S04]  /*0180*/  UISETP.NE.U32.AND UP0, UPT, UR6, URZ, UPT ;  /* 0x000000ff0600728c */ /* 0x004fc8000bf05070 */
[----:B------:R-:W-:-:S09]  /*0190*/  UISETP.NE.AND.EX UP0, UPT, UR7, URZ, UPT, UP0 ;  /* 0x000000ff0700728c */ /* 0x000fd2000bf05300 */
[----:B------:R-:W-:Y:S05]  /*01a0*/  BRA.U UP0, `(.L_x_2) ;  /* 0x0000000100247547 */ /* 0x000fea000b800000 */
[----:B------:R-:W2:Y:S02]  /*01b0*/  LDCU.64 UR6, c[0x0][0x8a8] ;  /* 0x00011500ff0677ac */ /* 0x000ea40008000a00 */
[----:B--2---:R-:W-:-:S04]  /*01c0*/  UISETP.NE.U32.AND UP0, UPT, UR6, URZ, UPT ;  /* 0x000000ff0600728c */ /* 0x004fc8000bf05070 */
[----:B------:R-:W-:-:S09]  /*01d0*/  UISETP.NE.AND.EX UP0, UPT, UR7, URZ, UPT, UP0 ;  /* 0x000000ff0700728c */ /* 0x000fd2000bf05300 */
[----:B------:R-:W-:Y:S05]  /*01e0*/  BRA.U !UP0, `(.L_x_3) ;  /* 0x00000001080c7547 */ /* 0x000fea000b800000 */
[----:B-1----:R-:W1:Y:S02]  /*01f0*/  LDC.64 R2, c[0x0][0x8a8] ;  /* 0x00022a00ff027b82 */ /* 0x002e640000000a00 */
[----:B-1----:R2:W5:Y:S01]  /*0200*/  LDG.E R47, desc[UR40][R2.64] ;  /* 0x00000028022f7981 */ /* 0x002562000c1e1900 */
[----:B------:R-:W-:Y:S05]  /*0210*/  BRA `(.L_x_2) ;  /* 0x0000000000087947 */ /* 0x000fea0003800000 */
.L_x_3:
[----:B------:R-:W2:Y:S02]  /*0220*/  LDCU UR6, c[0x0][0x8a0] ;  /* 0x00011400ff0677ac */ /* 0x000ea40008000800 */
[----:B--2---:R-:W-:Y:S02]  /*0230*/  MOV R47, UR6 ;  /* 0x00000006002f7c02 */ /* 0x004fe40008000f00 */
.L_x_2:
[----:B------:R-:W-:Y:S01]  /*0240*/  IMAD.U32 R0, RZ, RZ, UR8 ;  /* 0x00000008ff007e24 */ /* 0x000fe2000f8e00ff */
[----:B------:R-:W-:Y:S04]  /*0250*/  BSSY.RECONVERGENT B0, `(.L_x_4) ;  /* 0x000000c000007945 */ /* 0x000fe80003800200 */
[C---:B------:R-:W-:Y:S02]  /*0260*/  ISETP.NE.OR P1, PT, R0.reuse, 0x1, !P5 ;  /* 0x000000010000780c */ /* 0x040fe40006f25670 */
[----:B------:R-:W-:-:S11]  /*0270*/  ISETP.NE.OR P0, PT, R0, 0x3, !P5 ;  /* 0x000000030000780c */ /* 0x000fd60006f05670 */
[----:B------:R-:W-:Y:S05]  /*0280*/  @P1 BRA `(.L_x_5) ;  /* 0x0000000000201947 */ /* 0x000fea0003800000 */
[----:B------:R-:W3:Y:S02]  /*0290*/  LDCU.64 UR6, c[0x0][0x348] ;  /* 0x00006900ff0677ac */ /* 0x000ee40008000a00 */
[----:B---3--:R-:W-:Y:S02]  /*02a0*/  UIADD3 UR10, UP1, UPT, UR6, 0x80, URZ ;  /* 0x00000080060a7890 */ /* 0x008fe4000ff3e0ff */
[----:B------:R-:W-:Y:S02]  /*02b0*/  UIADD3 UR6, UP0, UPT, UR6, 0x180, URZ ;  /* 0x0000018006067890 */ /* 0x000fe4000ff1e0ff */
[----:B------:R-:W-:Y:S02]  /*02c0*/  UIADD3.X UR11, UPT, UPT, URZ, UR7, URZ, UP1, !UPT ;  /* 0x00000007ff0b7290 */ /* 0x000fe40008ffe4ff */
[----:B------:R-:W-:-:S07]  /*02d0*/  UIADD3.X UR7, UPT, UPT, URZ, UR7, URZ, UP0, !UPT ;  /* 0x00000007ff077290 */ /* 0x000fce00087fe4ff */
[----:B------:R3:W-:Y:S02]  /*02e0*/  UTMACCTL.PF [UR10] ;  /* 0x000000000a0079b9 */ /* 0x0007e40008040000 */
[----:B------:R3:W-:Y:S02]  /*02f0*/  UTMACCTL.PF [UR6] ;  /* 0x00000000060079b9 */ /* 0x0007e40008040000 */
[----:B---3--:R-:W-:Y:S01]  /*0300*/  NOP ;  /* 0x0000000000007918 */ /* 0x008fe20000000000 */
.L_x_5:
[----:B------:R-:W-:Y:S05]  /*0310*/  BSYNC.RECONVERGENT B0 ;  /* 0x0000000000007941 */ /* 0x000fea0003800200 */
.L_x_4:
[----:B------:R-:W-:Y:S04]  /*0320*/  BSSY.RECONVERGENT B0, `(.L_x_6) ;  /* 0x000000a000007945 */ /* 0x000fe80003800200 */
        /* <DEDUP_REMOVED lines=9> */
.L_x_7:
[----:B------:R-:W-:Y:S05]  /*03c0*/  BSYNC.RECONVERGENT B0 ;  /* 0x0000000000007941 */ /* 0x000fea0003800200 */
.L_x_6:
[----:B------:R-:W3:Y:S01]  /*03d0*/  LDCU.64 UR6, c[0x0][0x888] ;  /* 0x00011100ff0677ac */ /* 0x000ee20008000a00 */
[----:B------:R-:W-:Y:S02]  /*03e0*/  UISETP.EQ.U32.AND UP1, UPT, UR4, URZ, UPT ;  /* 0x000000ff0400728c */ /* 0x000fe4000bf22070 */
[----:B------:R-:W-:Y:S02]  /*03f0*/  UPLOP3.LUT UP2, UPT, UPT, UPT, UPT, 0x80, 0x8 ;  /* 0x000000000008789c */ /* 0x000fe40003f4f070 */
[----:B---3--:R-:W-:-:S04]  /*0400*/  UISETP.NE.U32.AND UP0, UPT, UR6, URZ, UPT ;  /* 0x000000ff0600728c */ /* 0x008fc8000bf05070 */
[----:B------:R-:W-:-:S04]  /*0410*/  UISETP.NE.AND.EX UP0, UPT, UR7, URZ, UPT, UP0 ;  /* 0x000000ff0700728c */ /* 0x000fc8000bf05300 */
[----:B------:R-:W-:-:S04]  /*0420*/  UISETP.EQ.OR.EX UP3, UPT, UR5, URZ, !UP0, UP1 ;  /* 0x000000ff0500728c */ /* 0x000fc8000c762710 */
[----:B------:R-:W-:-:S05]  /*0430*/  UP2UR UR44, UPR, URZ, 0x8 ;  /* 0x00000008ff2c7883 */ /* 0x000fca0008000000 */
[----:B------:R-:W-:Y:S07]  /*0440*/  BRA.U !UP3, `(.L_x_8) ;  /* 0x000000010b207547 */ /* 0x000fee000b800000 */
[----:B------:R-:W-:Y:S01]  /*0450*/  UISETP.NE.U32.AND UP2, UPT, UR4, URZ, UPT ;  /* 0x000000ff0400728c */ /* 0x000fe2000bf45070 */
[----:B-----5:R-:W-:Y:S01]  /*0460*/  FSETP.NEU.AND P0, PT, R49, RZ, PT ;  /* 0x000000ff3100720b */ /* 0x020fe20003f0d000 */
[----:B------:R-:W-:Y:S02]  /*0470*/  USEL UR4, URZ, 0xffffffff, UP0 ;  /* 0xffffffffff047887 */ /* 0x000fe40008000000 */
[----:B------:R-:W-:-:S10]  /*0480*/  UISETP.NE.AND.EX UP2, UPT, UR5, URZ, UPT, UP2 ;  /* 0x000000ff0500728c */ /* 0x000fd4000bf45320 */
[----:B------:R-:W-:Y:S01]  /*0490*/  VOTEU.ANY UP1, P0 ;  /* 0x0000000000ff7886 */ /* 0x000fe20000020100 */
[----:B------:R-:W-:-:S04]  /*04a0*/  @!UP2 USEL UR4, URZ, 0xffffffff, UP1 ;  /* 0xffffffffff04a887 */ /* 0x000fc80008800000 */
[----:B------:R-:W-:-:S04]  /*04b0*/  ULOP3.LUT UR4, UR4, 0x1, URZ, 0xc0, !UPT ;  /* 0x0000000104047892 */ /* 0x000fc8000f8ec0ff */
[----:B------:R-:W-:-:S11]  /*04c0*/  UISETP.NE.U32.AND UP2, UPT, UR4, 0x1, UPT ;  /* 0x000000010400788c */ /* 0x000fd6000bf45070 */
.L_x_8:
[----:B-12---:R-:W1:Y:S01]  /*04d0*/  SHFL.IDX PT, R2, R104, RZ, 0x1f ;  /* 0x00001fff68027589 */ /* 0x006e6200000e0000 */
[----:B------:R-:W-:-:S04]  /*04e0*/  UISETP.NE.AND UP1, UPT, UR8, 0x2, UPT ;  /* 0x000000020800788c */ /* 0x000fc8000bf25270 */
[----:B------:R-:W-:Y:S01]  /*04f0*/  USEL UR13, URZ, 0x1, UP1 ;  /* 0x00000001ff0d7887 */ /* 0x000fe20008800000 */
[----:B-1----:R-:W-:-:S13]  /*0500*/  ISETP.NE.AND P0, PT, R2, RZ, PT ;  /* 0x000000ff0200720c */ /* 0x002fda0003f05270 */
[----:B------:R-:W-:Y:S05]  /*0510*/  @P0 BRA `(.L_x_9) ;  /* 0x00000004000c0947 */ /* 0x000fea0003800000 */
[----:B------:R-:W-:Y:S01]  /*0520*/  ELECT P0, URZ, PT ;  /* 0x0000000000ff782f */ /* 0x000fe20003800000 */
[----:B------:R-:W-:-:S12]  /*0530*/  BSSY.RECONVERGENT B0, `(.L_x_9) ;  /* 0x0000041000007945 */ /* 0x000fd80003800200 */
[----:B------:R-:W-:Y:S05]  /*0540*/  @!P0 BRA `(.L_x_10) ;  /* 0x0000000000fc8947 */ /* 0x000fea0003800000 */
[----:B------:R-:W1:Y:S01]  /*0550*/  S2UR UR5, SR_CgaCtaId ;  /* 0x00000000000579c3 */ /* 0x000e620000008800 */
[----:B------:R-:W-:Y:S01]  /*0560*/  UMOV UR6, 0x400 ;  /* 0x0000040000067882 */ /* 0x000fe20000000000 */
[----:B------:R-:W-:Y:S01]  /*0570*/  UMOV UR4, 0x1 ;  /* 0x0000000100047882 */ /* 0x000fe20000000000 */
[----:B-1----:R-:W-:Y:S02]  /*0580*/  ULEA UR5, UR5, UR6, 0x18 ;  /* 0x0000000605057291 */ /* 0x002fe4000f8ec0ff */
[----:B------:R-:W-:-:S04]  /*0590*/  UIADD3 UR6, UPT, UPT, -UR4, 0x100000, URZ ;  /* 0x0010000004067890 */ /* 0x000fc8000fffe1ff */
[----:B------:R-:W-:Y:S02]  /*05a0*/  USHF.L.U32 UR7, UR6, 0xb, URZ ;  /* 0x0000000b06077899 */ /* 0x000fe400080006ff */
[----:B------:R-:W-:Y:S01]  /*05b0*/  USHF.L.U32 UR6, UR6, 0x1, URZ ;  /* 0x0000000106067899 */ /* 0x000fe200080006ff */
[----:B------:R-:W1:Y:S11]  /*05c0*/  FENCE.VIEW.ASYNC.S ;  /* 0x00000000000073c6 */ /* 0x000e760000000000 */
[----:B-1----:R1:W2:Y:S01]  /*05d0*/  SYNCS.EXCH.64 URZ, [UR5], UR6 ;  /* 0x0000000605ff75b2 */ /* 0x0022a20008000100 */
[----:B------:R1:W3:Y:S01]  /*05e0*/  SYNCS.EXCH.64 URZ, [UR5+0xd8], UR6 ;  /* 0x0000d80605ff75b2 */ /* 0x0002e20008000100 */
[----:B------:R1:W4:Y:S01]  /*05f0*/  SYNCS.EXCH.64 URZ, [UR5+0x8], UR6 ;  /* 0x0000080605ff75b2 */ /* 0x0003220008000100 */
[----:B------:R1:W1:Y:S01]  /*0600*/  SYNCS.EXCH.64 URZ, [UR5+0xe0], UR6 ;  /* 0x0000e00605ff75b2 */ /* 0x0002620008000100 */
        /* <DEDUP_REMOVED lines=50> */
[----:B--234-:R-:W-:Y:S01]  /*0930*/  NOP ;  /* 0x0000000000007918 */ /* 0x01cfe20000000000 */
.L_x_10:
[----:B-1----:R-:W-:Y:S05]  /*0940*/  BSYNC.RECONVERGENT B0 ;  /* 0x0000000000007941 */ /* 0x002fea0003800200 */
.L_x_9:
[----:B------:R-:W1:Y:S01]  /*0950*/  SHFL.IDX PT, R2, R104, RZ, 0x1f ;  /* 0x00001fff68027589 */ /* 0x000e6200000e0000 */
[----:B------:R-:W-:Y:S01]  /*0960*/  NOP ;  /* 0x0000000000007918 */ /* 0x000fe20000000000 */
[----:B-1----:R-:W-:-:S13]  /*0970*/  ISETP.NE.AND P0, PT, R2, 0x1, PT ;  /* 0x000000010200780c */ /* 0x002fda0003f05270 */
[----:B------:R-:W-:Y:S05]  /*0980*/  @P0 BRA `(.L_x_11) ;  /* 0x0000000000400947 */ /* 0x000fea0003800000 */
[----:B------:R-:W1:Y:S01]  /*0990*/  S2UR UR6, SR_CgaCtaId ;  /* 0x00000000000679c3 */ /* 0x000e620000008800 */
[----:B------:R-:W-:Y:S01]  /*09a0*/  UMOV UR7, 0x400 ;  /* 0x0000040000077882 */ /* 0x000fe20000000000 */
[----:B------:R-:W-:Y:S01]  /*09b0*/  UMOV UR5, 0x20 ;  /* 0x0000002000057882 */ /* 0x000fe20000000000 */
[----:B------:R-:W-:Y:S01]  /*09c0*/  UMOV UR4, 0x80 ;  /* 0x0000008000047882 */ /* 0x000fe20000000000 */
[----:B------:R-:W-:-:S04]  /*09d0*/  UIADD3 UR10, UPT, UPT, -UR5, 0x100000, URZ ;  /* 0x00100000050a7890 */ /* 0x000fc8000fffe1ff */
[----:B------:R-:W-:Y:S02]  /*09e0*/  USHF.L.U32 UR11, UR10, 0xb, URZ ;  /* 0x0000000b0a0b7899 */ /* 0x000fe400080006ff */
[----:B------:R-:W-:Y:S02]  /*09f0*/  USHF.L.U32 UR10, UR10, 0x1, URZ ;  /* 0x000000010a0a7899 */ /* 0x000fe400080006ff */
[----:B------:R-:W-:-:S04]  /*0a00*/  UIADD3 UR4, UPT, UPT, -UR4, 0x100000, URZ ;  /* 0x0010000004047890 */ /* 0x000fc8000fffe1ff */
[----:B------:R-:W-:Y:S02]  /*0a10*/  USHF.L.U32 UR5, UR4, 0xb, URZ ;  /* 0x0000000b04057899 */ /* 0x000fe400080006ff */
[----:B------:R-:W-:Y:S01]  /*0a20*/  USHF.L.U32 UR4, UR4, 0x1, URZ ;  /* 0x0000000104047899 */ /* 0x000fe200080006ff */
[----:B------:R-:W-:Y:S01]  /*0a30*/  ELECT P0, URZ, PT ;  /* 0x0000000000ff782f */ /* 0x000fe20003800000 */
[----:B-1----:R-:W-:Y:S01]  /*0a40*/  ULEA UR6, UR6, UR7, 0x18 ;  /* 0x0000000706067291 */ /* 0x002fe2000f8ec0ff */
[----:B------:R-:W1:Y:S11]  /*0a50*/  FENCE.VIEW.ASYNC.S ;  /* 0x00000000000073c6 */ /* 0x000e760000000000 */
[----:B-1----:R1:W2:Y:S01]  /*0a60*/  SYNCS.EXCH.64 URZ, [UR6+0x1b0], UR10 ;  /* 0x0001b00a06ff75b2 */ /* 0x0022a20008000100 */
[----:B------:R1:W3:Y:S01]  /*0a70*/  SYNCS.EXCH.64 URZ, [UR6+0x1b8], UR4 ;  /* 0x0001b80406ff75b2 */ /* 0x0002e20008000100 */
[----:B------:R-:W-:Y:S01]  /*0a80*/  NOP ;  /* 0x0000000000007918 */ /* 0x000fe20000000000 */
.L_x_11:
[----:B------:R-:W4:Y:S01]  /*0a90*/  SHFL.IDX PT, R2, R104, RZ, 0x1f ;  /* 0x00001fff68027589 */ /* 0x000f2200000e0000 */
[----:B------:R-:W-:Y:S01]  /*0aa0*/  NOP ;  /* 0x0000000000007918 */ /* 0x000fe20000000000 */
[----:B----4-:R-:W-:-:S13]  /*0ab0*/  ISETP.NE.AND P0, PT, R2, 0x3, PT ;  /* 0x000000030200780c */ /* 0x010fda0003f05270 */
[----:B------:R-:W-:Y:S05]  /*0ac0*/  @P0 BRA `(.L_x_12) ;  /* 0x0000000000300947 */ /* 0x000fea0003800000 */
[----:B-1----:R-:W1:Y:S01]  /*0ad0*/  S2UR UR5, SR_CgaCtaId ;  /* 0x00000000000579c3 */ /* 0x002e620000008800 */
[----:B------:R-:W-:Y:S01]  /*0ae0*/  UMOV UR6, 0x400 ;  /* 0x0000040000067882 */ /* 0x000fe20000000000 */
[----:B------:R-:W-:Y:S01]  /*0af0*/  UMOV UR4, 0x20 ;  /* 0x0000002000047882 */ /* 0x000fe20000000000 */
[----:B------:R-:W-:Y:S01]  /*0b00*/  ELECT P0, URZ, PT ;  /* 0x0000000000ff782f */ /* 0x000fe20003800000 */
[----:B-1----:R-:W-:Y:S02]  /*0b10*/  ULEA UR5, UR5, UR6, 0x18 ;  /* 0x0000000605057291 */ /* 0x002fe4000f8ec0ff */
[----:B------:R-:W-:-:S04]  /*0b20*/  UIADD3 UR6, UPT, UPT, -UR4, 0x100000, URZ ;  /* 0x0010000004067890 */ /* 0x000fc8000fffe1ff */
[----:B------:R-:W-:Y:S02]  /*0b30*/  USHF.L.U32 UR7, UR6, 0xb, URZ ;  /* 0x0000000b06077899 */ /* 0x000fe400080006ff */
[----:B------:R-:W-:Y:S01]  /*0b40*/  USHF.L.U32 UR6, UR6, 0x1, URZ ;  /* 0x0000000106067899 */ /* 0x000fe200080006ff */
[----:B------:R-:W1:Y:S11]  /*0b50*/  FENCE.VIEW.ASYNC.S ;  /* 0x00000000000073c6 */ /* 0x000e760000000000 */
[----:B-1----:R4:W1:Y:S01]  /*0b60*/  SYNCS.EXCH.64 URZ, [UR5+0x1c0], UR6 ;  /* 0x0001c00605ff75b2 */ /* 0x0028620008000100 */
[----:B------:R4:W1:Y:S02]  /*0b70*/  SYNCS.EXCH.64 URZ, [UR5+0x1c8], UR6 ;  /* 0x0001c80605ff75b2 */ /* 0x0008640008000100 */
[----:B----4-:R-:W-:Y:S01]  /*0b80*/  NOP ;  /* 0x0000000000007918 */ /* 0x010fe20000000000 */
.L_x_12:
[----:B------:R-:W4:Y:S01]  /*0b90*/  SHFL.IDX PT, R2, R104, RZ, 0x1f ;  /* 0x00001fff68027589 */ /* 0x000f2200000e0000 */
[----:B------:R-:W-:Y:S01]  /*0ba0*/  NOP ;  /* 0x0000000000007918 */ /* 0x000fe20000000000 */
[----:B----4-:R-:W-:-:S13]  /*0bb0*/  ISETP.NE.AND P0, PT, R2, 0x4, PT ;  /* 0x000000040200780c */ /* 0x010fda0003f05270 */
[----:B------:R-:W-:Y:S05]  /*0bc0*/  @P0 BRA `(.L_x_13) ;  /* 0x00000000004c0947 */ /* 0x000fea0003800000 */
[----:B-1----:R-:W1:Y:S01]  /*0bd0*/  S2UR UR5, SR_CgaCtaId ;  /* 0x00000000000579c3 */ /* 0x002e620000008800 */
[----:B------:R-:W-:Y:S01]  /*0be0*/  UMOV UR7, 0x100 ;  /* 0x0000010000077882 */ /* 0x000fe20000000000 */
[----:B------:R-:W-:Y:S01]  /*0bf0*/  UMOV UR6, 0x400 ;  /* 0x0000040000067882 */ /* 0x000fe20000000000 */
[----:B------:R-:W-:Y:S01]  /*0c00*/  USEL UR7, UR7, 0xe0, UP2 ;  /* 0x000000e007077887 */ /* 0x000fe20009000000 */
[----:B------:R-:W-:Y:S01]  /*0c10*/  UMOV UR4, 0x1 ;  /* 0x0000000100047882 */ /* 0x000fe20000000000 */
[----:B------:R-:W-:Y:S01]  /*0c20*/  ELECT P0, URZ, PT ;  /* 0x0000000000ff782f */ /* 0x000fe20003800000 */
[----:B------:R-:W-:-:S04]  /*0c30*/  UIADD3 UR10, UPT, UPT, -UR4, 0x100000, URZ ;  /* 0x00100000040a7890 */ /* 0x000fc8000fffe1ff */
[----:B------:R-:W-:Y:S02]  /*0c40*/  USHF.L.U32 UR11, UR10, 0xb, URZ ;  /* 0x0000000b0a0b7899 */ /* 0x000fe400080006ff */
[----:B------:R-:W-:Y:S02]  /*0c50*/  USHF.L.U32 UR10, UR10, 0x1, URZ ;  /* 0x000000010a0a7899 */ /* 0x000fe400080006ff */
[----:B-1----:R-:W-:Y:S02]  /*0c60*/  ULEA UR5, UR5, UR6, 0x18 ;  /* 0x0000000605057291 */ /* 0x002fe4000f8ec0ff */
[----:B------:R-:W-:-:S04]  /*0c70*/  UIADD3 UR6, UPT, UPT, -UR7, 0x100000, URZ ;  /* 0x0010000007067890 */ /* 0x000fc8000fffe1ff */
[----:B------:R-:W-:Y:S02]  /*0c80*/  USHF.L.U32 UR7, UR6, 0xb, URZ ;  /* 0x0000000b06077899 */ /* 0x000fe400080006ff */
[----:B------:R-:W-:Y:S01]  /*0c90*/  USHF.L.U32 UR6, UR6, 0x1, URZ ;  /* 0x0000000106067899 */ /* 0x000fe200080006ff */
[----:B------:R-:W1:Y:S03]  /*0ca0*/  FENCE.VIEW.ASYNC.S ;  /* 0x00000000000073c6 */ /* 0x000e660000000000 */
[----:B-1----:R4:W1:Y:S08]  /*0cb0*/  SYNCS.EXCH.64 URZ, [UR5+0x1d0], UR10 ;  /* 0x0001d00a05ff75b2 */ /* 0x0028700008000100 */
[----:B------:R4:W1:Y:S01]  /*0cc0*/  SYNCS.EXCH.64 URZ, [UR5+0x1e0], UR6 ;  /* 0x0001e00605ff75b2 */ /* 0x0008620008000100 */
[----:B------:R4:W1:Y:S01]  /*0cd0*/  SYNCS.EXCH.64 URZ, [UR5+0x1d8], UR10 ;  /* 0x0001d80a05ff75b2 */ /* 0x0008620008000100 */
[----:B------:R4:W1:Y:S02]  /*0ce0*/  SYNCS.EXCH.64 URZ, [UR5+0x1e8], UR6 ;  /* 0x0001e80605ff75b2 */ /* 0x0008640008000100 */
[----:B----4-:R-:W-:Y:S01]  /*0cf0*/  NOP ;  /* 0x0000000000007918 */ /* 0x010fe20000000000 */
.L_x_13:
[----:B------:R-:W4:Y:S01]  /*0d00*/  SHFL.IDX PT, R2, R104, RZ, 0x1f ;  /* 0x00001fff68027589 */ /* 0x000f2200000e0000 */
[----:B------:R-:W-:Y:S01]  /*0d10*/  NOP ;  /* 0x0000000000007918 */ /* 0x000fe20000000000 */
[----:B----4-:R-:W-:-:S13]  /*0d20*/  ISETP.NE.AND P0, PT, R2, 0x5, PT ;  /* 0x000000050200780c */ /* 0x010fda0003f05270 */
[----:B------:R-:W-:Y:S05]  /*0d30*/  @P0 BRA `(.L_x_14) ;  /* 0x0000000000580947 */ /* 0x000fea0003800000 */
[----:B-1----:R-:W1:Y:S01]  /*0d40*/  S2UR UR6, SR_CgaCtaId ;  /* 0x00000000000679c3 */ /* 0x002e620000008800 */
        /* <DEDUP_REMOVED lines=12> */
[----:B-1----:R4:W1:Y:S01]  /*0e10*/  SYNCS.EXCH.64 URZ, [UR6+0x1f0], UR10 ;  /* 0x0001f00a06ff75b2 */ /* 0x0028620008000100 */
[----:B------:R4:W1:Y:S01]  /*0e20*/  SYNCS.EXCH.64 URZ, [UR6+0x210], UR4 ;  /* 0x0002100406ff75b2 */ /* 0x0008620008000100 */
[----:B------:R4:W1:Y:S01]  /*0e30*/  SYNCS.EXCH.64 URZ, [UR6+0x1f8], UR10 ;  /* 0x0001f80a06ff75b2 */ /* 0x0008620008000100 */
[----:B------:R4:W1:Y:S01]  /*0e40*/  SYNCS.EXCH.64 URZ, [UR6+0x218], UR4 ;  /* 0x0002180406ff75b2 */ /* 0x0008620008000100 */
[----:B------:R4:W1:Y:S01]  /*0e50*/  SYNCS.EXCH.64 URZ, [UR6+0x200], UR10 ;  /* 0x0002000a06ff75b2 */ /* 0x0008620008000100 */
[----:B------:R4:W1:Y:S01]  /*0e60*/  SYNCS.EXCH.64 URZ, [UR6+0x220], UR4 ;  /* 0x0002200406ff75b2 */ /* 0x0008620008000100 */
[----:B------:R4:W1:Y:S01]  /*0e70*/  SYNCS.EXCH.64 URZ, [UR6+0x208], UR10 ;  /* 0x0002080a06ff75b2 */ /* 0x0008620008000100 */
[----:B------:R4:W1:Y:S02]  /*0e80*/  SYNCS.EXCH.64 URZ, [UR6+0x228], UR4 ;  /* 0x0002280406ff75b2 */ /* 0x0008640008000100 */
[----:B----4-:R-:W-:Y:S01]  /*0e90*/  NOP ;  /* 0x0000000000007918 */ /* 0x010fe20000000000 */
.L_x_14:
        /* <DEDUP_REMOVED lines=14> */
[----:B------:R4:W1:Y:S01]  /*0f80*/  SYNCS.EXCH.64 URZ, [UR5+0x240], UR6 ;  /* 0x0002400605ff75b2 */ /* 0x0008620008000100 */
[----:B------:R4:W1:Y:S01]  /*0f90*/  SYNCS.EXCH.64 URZ, [UR5+0x238], UR6 ;  /* 0x0002380605ff75b2 */ /* 0x0008620008000100 */
[----:B------:R4:W1:Y:S02]  /*0fa0*/  SYNCS.EXCH.64 URZ, [UR5+0x248], UR6 ;  /* 0x0002480605ff75b2 */ /* 0x0008640008000100 */
[----:B----4-:R-:W-:Y:S01]  /*0fb0*/  NOP ;  /* 0x0000000000007918 */ /* 0x010fe20000000000 */
.L_x_15:
[----:B-1----:R-:W1:Y:S01]  /*0fc0*/  S2UR UR5, SR_CTAID.X ;  /* 0x00000000000579c3 */ /* 0x002e620000002500 */
[----:B------:R-:W-:-:S05]  /*0fd0*/  CS2R.32 R97, SR_CgaSize ;  /* 0x0000000000617805 */ /* 0x000fca0000008a00 */
[----:B------:R-:W-:-:S05]  /*0fe0*/  IMAD R97, R97, -0xa0, RZ ;  /* 0xffffff6061617824 */ /* 0x000fca00078e02ff */
[----:B------:R-:W-:-:S14]  /*0ff0*/  R2UR UR7, R97 ;  /* 0x00000000610772ca */ /* 0x000fdc00000e0000 */
[----:B------:R-:W4:Y:S01]  /*1000*/  LDCU UR7, c[0x0][UR7+0x2b0] ;  /* 0x00005600070777ac */ /* 0x000f220008000800 */
[----:B------:R-:W-:Y:S01]  /*1010*/  NOP ;  /* 0x0000000000007918 */ /* 0x000fe20000000000 */
[----:B------:R-:W-:-:S05]  /*1020*/  CS2R.32 R97, SR_CgaSize ;  /* 0x0000000000617805 */ /* 0x000fca0000008a00 */
[----:B------:R-:W-:-:S05]  /*1030*/  IMAD R97, R97, -0xa0, RZ ;  /* 0xffffff6061617824 */ /* 0x000fca00078e02ff */
[----:B------:R-:W-:-:S14]  /*1040*/  R2UR UR6, R97 ;  /* 0x00000000610672ca */ /* 0x000fdc00000e0000 */
[----:B------:R-:W2:Y:S01]  /*1050*/  LDCU UR6, c[0x0][UR6+0x2b4] ;  /* 0x00005680060677ac */ /* 0x000ea20008000800 */
[----:B------:R-:W3:Y:S08]  /*1060*/  S2UR UR4, SR_CTAID.Y ;  /* 0x00000000000479c3 */ /* 0x000ef00000002600 */
[----:B------:R-:W2:Y:S01]  /*1070*/  LDC R9, c[0x0][0xb24] ;  /* 0x0002c900ff097b82 */ /* 0x000ea20000000800 */
[----:B-1----:R-:W-:-:S02]  /*1080*/  I2FP.F32.U32 R5, UR5 ;  /* 0x0000000500057c45 */ /* 0x002fc40008201000 */
[----:B------:R-:W-:-:S05]  /*1090*/  CS2R.32 R3, SR_CgaSize ;  /* 0x0000000000037805 */ /* 0x000fca0000008a00 */
[----:B------:R-:W-:-:S06]  /*10a0*/  IMAD R3, R3, -0xa0, RZ ;  /* 0xffffff6003037824 */ /* 0x000fcc00078e02ff */
[----:B------:R-:W1:Y:S01]  /*10b0*/  LDC R3, c[0x0][R3+0x2a0] ;  /* 0x0000a80003037b82 */ /* 0x000e620000000800 */
[----:B------:R-:W-:Y:S01]  /*10c0*/  MOV R97, UR5 ;  /* 0x0000000500617c02 */ /* 0x000fe20008000f00 */
[----:B----4-:R-:W-:Y:S01]  /*10d0*/  FMUL R5, R5, UR7 ;  /* 0x0000000705057c20 */ /* 0x010fe20008400000 */
[----:B---3--:R-:W-:Y:S02]  /*10e0*/  I2FP.F32.U32 R4, UR4 ;  /* 0x0000000400047c45 */ /* 0x008fe40008201000 */
[----:B------:R-:W-:-:S05]  /*10f0*/  CS2R.32 R2, SR_CgaSize ;  /* 0x0000000000027805 */ /* 0x000fca0000008a00 */
[----:B------:R-:W-:-:S06]  /*1100*/  IMAD R2, R2, -0xa0, RZ ;  /* 0xffffff6002027824 */ /* 0x000fcc00078e02ff */
[----:B------:R-:W3:Y:S01]  /*1110*/  LDC R2, c[0x0][R2+0x2a4] ;  /* 0x0000a90002027b82 */ /* 0x000ee20000000800 */
[----:B------:R-:W4:Y:S01]  /*1120*/  F2I.U32.TRUNC.NTZ R90, R5 ;  /* 0x00000005005a7305 */ /* 0x000f22000020f000 */
[----:B------:R-:W-:Y:S01]  /*1130*/  MOV R91, UR4 ;  /* 0x00000004005b7c02 */ /* 0x000fe20008000f00 */
[----:B--2---:R-:W-:-:S05]  /*1140*/  FMUL R4, R4, UR6 ;  /* 0x0000000604047c20 */ /* 0x004fca0008400000 */
[----:B------:R-:W-:Y:S01]  /*1150*/  BAR.SYNC.DEFER_BLOCKING 0x0 ;  /* 0x0000000000007b1d */ /* 0x000fe20000010000 */
[----:B------:R-:W-:-:S05]  /*1160*/  ISETP.GE.AND P0, PT, R9, 0x1, PT ;  /* 0x000000010900780c */ /* 0x000fca0003f06270 */
[----:B------:R-:W2:Y:S02]  /*1170*/  F2I.U32.TRUNC.NTZ R79, R4 ;  /* 0x00000004004f7305 */ /* 0x000ea4000020f000 */
[----:B------:R-:W3:Y:S01]  /*1180*/  S2UR UR36, SR_CTAID.Z ;  /* 0x00000000002479c3 */ /* 0x000ee20000002700 */
[----:B----4-:R-:W-:-:S05]  /*1190*/  IADD3 R90, PT, PT, -R90, RZ, RZ ;  /* 0x000000ff5a5a7210 */ /* 0x010fca0007ffe1ff */
[----:B-1----:R-:W-:Y:S01]  /*11a0*/  IMAD R90, R3, R90, UR5 ;  /* 0x00000005035a7e24 */ /* 0x002fe2000f8e025a */
[----:B--2---:R-:W-:-:S05]  /*11b0*/  IADD3 R79, PT, PT, -R79, RZ, RZ ;  /* 0x000000ff4f4f7210 */ /* 0x004fca0007ffe1ff */
[----:B---3--:R-:W-:Y:S01]  /*11c0*/  IMAD R79, R2, R79, UR4 ;  /* 0x00000004024f7e24 */ /* 0x008fe2000f8e024f */
[----:B------:R-:W-:Y:S06]  /*11d0*/  @!P0 BRA `(.L_x_16) ;  /* 0x0000000000b88947 */ /* 0x000fec0003800000 */
[----:B------:R-:W1:Y:S01]  /*11e0*/  LDC.64 R4, c[0x0][0xb18] ;  /* 0x0002c600ff047b82 */ /* 0x000e620000000a00 */
[----:B------:R-:W-:-:S07]  /*11f0*/  ISETP.NE.AND P0, PT, R9, 0x1, PT ;  /* 0x000000010900780c */ /* 0x000fce0003f05270 */
[----:B------:R-:W2:Y:S08]  /*1200*/  LDC R10, c[0x0][0xb0c] ;  /* 0x0002c300ff0a7b82 */ /* 0x000eb00000000800 */
[----:B------:R-:W3:Y:S08]  /*1210*/  LDC R11, c[0x0][0x370] ;  /* 0x0000dc00ff0b7b82 */ /* 0x000ef00000000800 */
[----:B------:R-:W4:Y:S01]  /*1220*/  LDC R12, c[0x0][0x374] ;  /* 0x0000dd00ff0c7b82 */ /* 0x000f220000000800 */
[----:B-1----:R-:W-:-:S07]  /*1230*/  ISETP.NE.AND P1, PT, R4, 0x1, PT ;  /* 0x000000010400780c */ /* 0x002fce0003f25270 */
[----:B------:R-:W3:Y:S01]  /*1240*/  LDC.64 R6, c[0x0][0xb10] ;  /* 0x0002c400ff067b82 */ /* 0x000ee20000000a00 */
[----:B--2---:R-:W-:-:S07]  /*1250*/  ISETP.NE.AND P2, PT, R10, 0x1, PT ;  /* 0x000000010a00780c */ /* 0x004fce0003f45270 */
[----:B------:R-:W1:Y:S08]  /*1260*/  LDC R8, c[0x0][0xb20] ;  /* 0x0002c800ff087b82 */ /* 0x000e700000000800 */
[----:B------:R-:W2:Y:S01]  /*1270*/  LDC.64 R2, c[0x0][0xb28] ;  /* 0x0002ca00ff027b82 */ /* 0x000ea20000000a00 */
[----:B----4-:R-:W-:-:S04]  /*1280*/  IMAD.HI.U32 R13, R12, R5, RZ ;  /* 0x000000050c0d7227 */ /* 0x010fc800078e00ff */
[----:B------:R-:W-:-:S04]  /*1290*/  IMAD.HI.U32 R5, R91, R5, RZ ;  /* 0x000000055b057227 */ /* 0x000fc800078e00ff */
[----:B---3--:R-:W-:-:S04]  /*12a0*/  IMAD.HI.U32 R14, R11, R6, RZ ;  /* 0x000000060b0e7227 */ /* 0x008fc800078e00ff */
[----:B------:R-:W-:Y:S01]  /*12b0*/  IMAD.HI.U32 R16, R97, R6, RZ ;  /* 0x0000000661107227 */ /* 0x000fe200078e00ff */
[-C--:B------:R-:W-:Y:S02]  /*12c0*/  @P2 SHF.R.U32.HI R11, RZ, R7.reuse, R14 ;  /* 0x00000007ff0b2219 */ /* 0x080fe4000001160e */
[-C--:B-1----:R-:W-:Y:S02]  /*12d0*/  @P1 SHF.R.U32.HI R12, RZ, R8.reuse, R13 ;  /* 0x00000008ff0c1219 */ /* 0x082fe4000001160d */
[----:B------:R-:W-:Y:S02]  /*12e0*/  SHF.R.U32.HI R8, RZ, R8, R5 ;  /* 0x00000008ff087219 */ /* 0x000fe40000011605 */
[----:B------:R-:W-:Y:S02]  /*12f0*/  SHF.R.U32.HI R16, RZ, R7, R16 ;  /* 0x00000007ff107219 */ /* 0x000fe40000011610 */
[----:B------:R-:W-:Y:S01]  /*1300*/  SEL R5, R91, R8, !P1 ;  /* 0x000000085b057207 */ /* 0x000fe20004800000 */
[----:B--2---:R-:W-:Y:S01]  /*1310*/  IMAD.HI.U32 R14, R12, R2, RZ ;  /* 0x000000020c0e7227 */ /* 0x004fe200078e00ff */
[----:B------:R-:W-:-:S03]  /*1320*/  SEL R7, R97, R16, !P2 ;  /* 0x0000001061077207 */ /* 0x000fc60005000000 */
[----:B------:R-:W-:Y:S01]  /*1330*/  IMAD.HI.U32 R6, R11, R2, RZ ;  /* 0x000000020b067227 */ /* 0x000fe200078e00ff */
[----:B------:R-:W-:-:S04]  /*1340*/  @P0 SHF.R.U32.HI R12, RZ, R3, R14 ;  /* 0x00000003ff0c0219 */ /* 0x000fc8000001160e */
[----:B------:R-:W-:Y:S01]  /*1350*/  @P0 SHF.R.U32.HI R11, RZ, R3, R6 ;  /* 0x00000003ff0b0219 */ /* 0x000fe20000011606 */
[----:B------:R-:W-:-:S04]  /*1360*/  IMAD R12, R12, R9, RZ ;  /* 0x000000090c0c7224 */ /* 0x000fc800078e02ff */
[----:B------:R-:W-:Y:S01]  /*1370*/  IMAD R6, R11, R9, RZ ;  /* 0x000000090b067224 */ /* 0x000fe200078e02ff */
[----:B------:R-:W-:-:S04]  /*1380*/  ISETP.GE.AND P1, PT, R5, R12, PT ;  /* 0x0000000c0500720c */ /* 0x000fc80003f26270 */
[----:B------:R-:W-:Y:S01]  /*1390*/  ISETP.GE.OR P1, PT, R7, R6, P1 ;  /* 0x000000060700720c */ /* 0x000fe20000f26670 */
[----:B------:R-:W-:-:S05]  /*13a0*/  IMAD.HI.U32 R6, R5, R2, RZ ;  /* 0x0000000205067227 */ /* 0x000fca00078e00ff */
[----:B------:R-:W-:-:S04]  /*13b0*/  SHF.R.U32.HI R6, RZ, R3, R6 ;  /* 0x00000003ff067219 */ /* 0x000fc80000011606 */
[----:B------:R-:W-:-:S03]  /*13c0*/  SEL R6, R5, R6, !P0 ;  /* 0x0000000605067207 */ /* 0x000fc60004000000 */
[----:B------:R-:W-:Y:S01]  /*13d0*/  @!P1 IMAD.HI.U32 R8, R7, R2, RZ ;  /* 0x0000000207089227 */ /* 0x000fe200078e00ff */
[----:B------:R-:W-:-:S04]  /*13e0*/  IADD3 R2, PT, PT, -R6, RZ, RZ ;  /* 0x000000ff06027210 */ /* 0x000fc80007ffe1ff */
[----:B------:R-:W-:Y:S01]  /*13f0*/  @!P1 SHF.R.U32.HI R8, RZ, R3, R8 ;  /* 0x00000003ff089219 */ /* 0x000fe20000011608 */
[----:B------:R-:W-:-:S03]  /*1400*/  IMAD R2, R9, R2, R5 ;  /* 0x0000000209027224 */ /* 0x000fc600078e0205 */
[----:B------:R-:W-:Y:S02]  /*1410*/  @!P1 SEL R3, R7, R8, !P0 ;  /* 0x0000000807039207 */ /* 0x000fe40004000000 */
[----:B------:R-:W-:-:S03]  /*1420*/  IADD3 R8, PT, PT, -R5, RZ, RZ ;  /* 0x000000ff05087210 */ /* 0x000fc60007ffe1ff */
[--C-:B------:R-:W-:Y:S02]  /*1430*/  @!P1 IMAD.IADD R6, R6, 0x1, -R3.reuse ;  /* 0x0000000106069824 */ /* 0x100fe400078e0a03 */
[----:B------:R-:W-:Y:S01]  /*1440*/  @!P1 IMAD R3, R2, R11, R3 ;  /* 0x0000000b02039224 */ /* 0x000fe200078e0203 */
[----:B------:R-:W-:Y:S01]  /*1450*/  IADD3 R2, PT, PT, -R7, RZ, RZ ;  /* 0x000000ff07027210 */ /* 0x000fe20007ffe1ff */
[----:B------:R-:W-:Y:S02]  /*1460*/  @!P1 IMAD R5, R6, R9, R7 ;  /* 0x0000000906059224 */ /* 0x000fe400078e0207 */
[----:B------:R-:W-:Y:S02]  /*1470*/  IMAD R8, R4, R8, R91 ;  /* 0x0000000804087224 */ /* 0x000fe400078e025b */
[----:B------:R-:W-:Y:S02]  /*1480*/  @!P1 IMAD.MOV.U32 R7, RZ, RZ, R3 ;  /* 0x000000ffff079224 */ /* 0x000fe400078e0003 */
[----:B------:R-:W-:-:S02]  /*1490*/  IMAD R2, R10, R2, R97 ;  /* 0x000000020a027224 */ /* 0x000fc400078e0261 */
[----:B------:R-:W-:Y:S02]  /*14a0*/  IMAD R91, R5, R4, R8 ;  /* 0x00000004055b7224 */ /* 0x000fe400078e0208 */
[----:B------:R-:W-:Y:S02]  /*14b0*/  IMAD R97, R7, R10, R2 ;  /* 0x0000000a07617224 */ /* 0x000fe400078e0202 */
.L_x_16:
[----:B------:R-:W1:Y:S01]  /*14c0*/  LDCU UR4, c[0x0][0xb30] ;  /* 0x00016600ff0477ac */ /* 0x000e620008000800 */
[----:B------:R-:W2:Y:S08]  /*14d0*/  S2UR UR37, SR_CgaCtaId ;  /* 0x00000000002579c3 */ /* 0x000eb00000008800 */
[----:B------:R-:W3:Y:S01]  /*14e0*/  LDC R40, c[0x0][0xb24] ;  /* 0x0002c900ff287b82 */ /* 0x000ee20000000800 */
[----:B-1----:R-:W-:-:S09]  /*14f0*/  UISETP.NE.AND UP1, UPT, UR4, 0x1, UPT ;  /* 0x000000010400788c */ /* 0x002fd2000bf25270 */
[----:B--2---:R-:W-:Y:S05]  /*1500*/  BRA.U UP1, `(.L_x_17) ;  /* 0x0000000101407547 */ /* 0x004fea000b800000 */
[----:B------:R-:W1:Y:S08]  /*1510*/  LDC.64 R4, c[0x0][0xb10] ;  /* 0x0002c400ff047b82 */ /* 0x000e700000000a00 */
[----:B------:R-:W2:Y:S08]  /*1520*/  LDC.64 R2, c[0x0][0xb18] ;  /* 0x0002c600ff027b82 */ /* 0x000eb00000000a00 */
[----:B------:R-:W4:Y:S08]  /*1530*/  LDC R6, c[0x0][0xb20] ;  /* 0x0002c800ff067b82 */ /* 0x000f300000000800 */
[----:B------:R-:W3:Y:S01]  /*1540*/  LDC R8, c[0x0][0xb0c] ;  /* 0x0002c300ff087b82 */ /* 0x000ee20000000800 */
[----:B-1----:R-:W-:-:S05]  /*1550*/  IMAD.HI.U32 R4, R97, R4, RZ ;  /* 0x0000000461047227 */ /* 0x002fca00078e00ff */
[----:B------:R-:W-:Y:S01]  /*1560*/  SHF.R.U32.HI R4, RZ, R5, R4 ;  /* 0x00000005ff047219 */ /* 0x000fe20000011604 */
[----:B--2---:R-:W-:Y:S01]  /*1570*/  IMAD.HI.U32 R3, R91, R3, RZ ;  /* 0x000000035b037227 */ /* 0x004fe200078e00ff */
[----:B------:R-:W-:-:S04]  /*1580*/  ISETP.NE.AND P0, PT, R2, 0x1, PT ;  /* 0x000000010200780c */ /* 0x000fc80003f05270 */
[----:B----4-:R-:W-:-:S04]  /*1590*/  SHF.R.U32.HI R6, RZ, R6, R3 ;  /* 0x00000006ff067219 */ /* 0x010fc80000011603 */
[----:B------:R-:W-:Y:S02]  /*15a0*/  SEL R3, R91, R6, !P0 ;  /* 0x000000065b037207 */ /* 0x000fe40004000000 */
[----:B---3--:R-:W-:-:S04]  /*15b0*/  ISETP.NE.AND P1, PT, R8, 0x1, PT ;  /* 0x000000010800780c */ /* 0x008fc80003f25270 */
[----:B------:R-:W-:-:S05]  /*15c0*/  SEL R4, R97, R4, !P1 ;  /* 0x0000000461047207 */ /* 0x000fca0004800000 */
[----:B------:R-:W-:Y:S02]  /*15d0*/  IMAD.IADD R5, R3, 0x1, -R4 ;  /* 0x0000000103057824 */ /* 0x000fe400078e0a04 */
[----:B------:R-:W-:Y:S02]  /*15e0*/  IMAD.IADD R3, R4, 0x1, -R3 ;  /* 0x0000000104037824 */ /* 0x000fe400078e0a03 */
[----:B------:R-:W-:Y:S02]  /*15f0*/  IMAD R97, R5, R8, R97 ;  /* 0x0000000805617224 */ /* 0x000fe400078e0261 */
[----:B------:R-:W-:-:S07]  /*1600*/  IMAD R91, R3, R2, R91 ;  /* 0x00000002035b7224 */ /* 0x000fce00078e025b */
.L_x_17:
[----:B------:R-:W-:Y:S01]  /*1610*/  BAR.SYNC.DEFER_BLOCKING 0x0 ;  /* 0x0000000000007b1d */ /* 0x000fe20000010000 */
[----:B------:R-:W-:Y:S01]  /*1620*/  UISETP.NE.AND UP1, UPT, UR8, 0x2, UPT ;  /* 0x000000020800788c */ /* 0x000fe2000bf25270 */
[----:B------:R-:W-:Y:S02]  /*1630*/  ISETP.NE.OR P5, PT, R0, 0x2, !P5 ;  /* 0x000000020000780c */ /* 0x000fe40006fa5670 */
[----:B------:R-:W-:-:S06]  /*1640*/  LOP3.LUT R2, R101, 0x1f, RZ, 0xc0, !PT ;  /* 0x0000001f65027812 */ /* 0x000fcc00078ec0ff */
[----:B------:R-:W-:Y:S05]  /*1650*/  BRA.U UP1, `(.L_x_18) ;  /* 0x0000001d01907547 */ /* 0x000fea000b800000 */
[----:B------:R-:W1:Y:S01]  /*1660*/  LDCU UR13, c[0x0][0x38c] ;  /* 0x00007180ff0d77ac */ /* 0x000e620008000800 */
[----:B------:R-:W2:Y:S01]  /*1670*/  LDC R9, c[0x0][0x370] ;  /* 0x0000dc00ff097b82 */ /* 0x000ea20000000800 */
[----:B------:R-:W-:Y:S01]  /*1680*/  PLOP3.LUT P1, PT, PT, PT, UP2, 0x80, 0x8 ;  /* 0x000000000008781c */ /* 0x000fe20003f2f028 */
[----:B------:R-:W-:Y:S01]  /*1690*/  IMAD.MOV.U32 R15, RZ, RZ, 0x1 ;  /* 0x00000001ff0f7424 */ /* 0x000fe200078e00ff */
[----:B------:R-:W-:Y:S01]  /*16a0*/  ISETP.EQ.OR P4, PT, R2, RZ, P5 ;  /* 0x000000ff0200720c */ /* 0x000fe20002f82670 */
[----:B------:R-:W-:Y:S01]  /*16b0*/  IMAD.MOV.U32 R14, RZ, RZ, RZ ;  /* 0x000000ffff0e7224 */ /* 0x000fe200078e00ff */
[----:B------:R-:W-:Y:S02]  /*16c0*/  PLOP3.LUT P1, PT, P1, PT, PT, 0x8, 0x80 ;  /* 0x000000000080781c */ /* 0x000fe40000f2e170 */
[----:B------:R-:W-:Y:S01]  /*16d0*/  CS2R R12, SRZ ;  /* 0x00000000000c7805 */ /* 0x000fe2000001ff00 */
[----:B------:R-:W-:Y:S01]  /*16e0*/  IMAD.MOV.U32 R10, RZ, RZ, 0x1 ;  /* 0x00000001ff0a7424 */ /* 0x000fe200078e00ff */
[----:B------:R-:W4:Y:S01]  /*16f0*/  LDC R0, c[0x0][0x374] ;  /* 0x0000dd00ff007b82 */ /* 0x000f220000000800 */
[----:B------:R-:W2:Y:S01]  /*1700*/  LDCU.64 UR22, c[0x0][0x348] ;  /* 0x00006900ff1677ac */ /* 0x000ea20008000a00 */
[----:B------:R-:W-:Y:S01]  /*1710*/  UMOV UR6, URZ ;  /* 0x000000ff00067c82 */ /* 0x000fe20008000000 */
[----:B-1----:R-:W-:-:S04]  /*1720*/  UIADD3 UR5, UPT, UPT, UR13, 0x3f, URZ ;  /* 0x0000003f0d057890 */ /* 0x002fc8000fffe0ff */
[----:B------:R-:W-:-:S04]  /*1730*/  USHF.R.S32.HI UR4, URZ, 0x1f, UR5 ;  /* 0x0000001fff047899 */ /* 0x000fc80008011405 */
[----:B------:R-:W-:-:S04]  /*1740*/  ULEA.HI UR4, UR4, UR5, URZ, 0x6 ;  /* 0x0000000504047291 */ /* 0x000fc8000f8f30ff */
[----:B------:R-:W-:Y:S02]  /*1750*/  USHF.R.S32.HI UR15, URZ, 0x6, UR4 ;  /* 0x00000006ff0f7899 */ /* 0x000fe40008011404 */
[----:B------:R-:W-:Y:S02]  /*1760*/  UIADD3 UR4, UPT, UPT, UR13, -0x1, URZ ;  /* 0xffffffff0d047890 */ /* 0x000fe4000fffe0ff */
[----:B------:R-:W-:Y:S02]  /*1770*/  UISETP.LT.U32.AND UP0, UPT, UR15, 0x1b, UPT ;  /* 0x0000001b0f00788c */ /* 0x000fe4000bf01070 */
[----:B------:R-:W-:Y:S02]  /*1780*/  UISETP.GE.U32.AND UP1, UPT, UR4, -0x7f, UPT ;  /* 0xffffff810400788c */ /* 0x000fe4000bf26070 */
[----:B------:R-:W-:Y:S02]  /*1790*/  USEL UR14, UR15, 0x1b, UP0 ;  /* 0x0000001b0f0e7887 */ /* 0x000fe40008000000 */
[----:B------:R-:W-:-:S02]  /*17a0*/  UIADD3 UR13, UPT, UPT, UR13, 0x7e, URZ ;  /* 0x0000007e0d0d7890 */ /* 0x000fc4000fffe0ff */
[----:B------:R-:W-:Y:S02]  /*17b0*/  UIADD3 UR5, UPT, UPT, UR14, -0x1, URZ ;  /* 0xffffffff0e057890 */ /* 0x000fe4000fffe0ff */
[----:B------:R-:W-:-:S03]  /*17c0*/  UIADD3 UR7, UPT, UPT, UR15, -UR14, URZ ;  /* 0x8000000e0f077290 */ /* 0x000fc6000fffe0ff */
[----:B------:R-:W-:-:S04]  /*17d0*/  @UP1 UIADD3 UR5, UPT, UPT, UR14, URZ, URZ ;  /* 0x000000ff0e051290 */ /* 0x000fc8000fffe0ff */
[----:B--2---:R-:W-:-:S12]  /*17e0*/  UIADD3 UR5, UPT, UPT, UR5, 0x1, URZ ;  /* 0x0000000105057890 */ /* 0x004fd8000fffe0ff */
.L_x_36:
[----:B------:R-:W-:Y:S01]  /*17f0*/  UISETP.NE.AND UP0, UPT, UR37, URZ, UPT ;  /* 0x000000ff2500728c */ /* 0x000fe2000bf05270 */
[----:B------:R-:W1:Y:S08]  /*1800*/  S2UR UR37, SR_CgaCtaId ;  /* 0x00000000002579c3 */ /* 0x000e700000008800 */
[----:B------:R-:W-:Y:S05]  /*1810*/  BRA.U UP0, `(.L_x_19) ;  /* 0x0000000100347547 */ /* 0x000fea000b800000 */
[----:B------:R-:W2:Y:S01]  /*1820*/  S2R R2, SR_CgaCtaId ;  /* 0x0000000000027919 */ /* 0x000ea20000008800 */
[----:B------:R-:W-:-:S04]  /*1830*/  MOV R3, 0x400 ;  /* 0x0000040000037802 */ /* 0x000fc80000000f00 */
[----:B--2---:R-:W-:Y:S02]  /*1840*/  LEA R3, R2, R3, 0x18 ;  /* 0x0000000302037211 */ /* 0x004fe400078ec0ff */
[----:B------:R-:W-:-:S03]  /*1850*/  SHF.L.U32 R2, R10, 0x1f, RZ ;  /* 0x0000001f0a027819 */ /* 0x000fc600000006ff */
[----:B------:R-:W-:-:S04]  /*1860*/  IMAD R3, R12, 0x8, R3 ;  /* 0x000000080c037824 */ /* 0x000fc800078e0203 */
[----:B------:R-:W2:Y:S02]  /*1870*/  SYNCS.PHASECHK.TRANS64.TRYWAIT P0, [R3+URZ+0x240], R2 ;  /* 0x00024002030075a7 */ /* 0x000ea400080011ff */
[----:B--2---:R-:W-:Y:S05]  /*1880*/  @!P0 BRA `(.L_x_20) ;  /* 0x0000005400fc8947 */ /* 0x004fea0003800000 */
.L_x_119:
[----:B------:R-:W-:Y:S01]  /*1890*/  VIADD R12, R12, 0x1 ;  /* 0x000000010c0c7836 */ /* 0x000fe20000000000 */
[----:B------:R2:W-:Y:S04]  /*18a0*/  SYNCS.ARRIVE.TRANS64.A1T0 RZ, [R3+URZ+0x230], RZ ;  /* 0x000230ff03ff79a7 */ /* 0x0005e800081000ff */
[----:B------:R-:W-:-:S04]  /*18b0*/  ISETP.NE.AND P0, PT, R12, 0x2, PT ;  /* 0x000000020c00780c */ /* 0x000fc80003f05270 */
[----:B------:R-:W-:Y:S02]  /*18c0*/  SEL R12, R12, RZ, P0 ;  /* 0x000000ff0c0c7207 */ /* 0x000fe40000000000 */
[----:B--2---:R-:W-:-:S04]  /*18d0*/  SEL R3, RZ, 0x1, P0 ;  /* 0x00000001ff037807 */ /* 0x004fc80000000000 */
[----:B------:R-:W-:-:S07]  /*18e0*/  LOP3.LUT R10, R10, R3, RZ, 0x3c, !PT ;  /* 0x000000030a0a7212 */ /* 0x000fce00078e3cff */
.L_x_19:
[----:B------:R-:W-:Y:S01]  /*18f0*/  UMOV UR4, 0x400 ;  /* 0x0000040000047882 */ /* 0x000fe20000000000 */
[----:B------:R-:W-:Y:S01]  /*1900*/  SHF.L.U32 R2, R15, 0x1f, RZ ;  /* 0x0000001f0f027819 */ /* 0x000fe200000006ff */
[----:B-1----:R-:W-:Y:S01]  /*1910*/  ULEA UR4, UR37, UR4, 0x18 ;  /* 0x0000000425047291 */ /* 0x002fe2000f8ec0ff */
[----:B------:R-:W-:Y:S01]  /*1920*/  R2UR UR35, R97 ;  /* 0x00000000612372ca */ /* 0x000fe200000e0000 */
[----:B------:R-:W-:Y:S01]  /*1930*/  UISETP.GE.U32.AND UP0, UPT, UR13, 0x7f, UPT ;  /* 0x0000007f0d00788c */ /* 0x000fe2000bf06070 */
[----:B------:R-:W-:Y:S01]  /*1940*/  R2UR UR11, R91 ;  /* 0x000000005b0b72ca */ /* 0x000fe200000e0000 */
[----:B------:R-:W-:Y:S01]  /*1950*/  ULEA UR8, UR6, UR4, 0x3 ;  /* 0x0000000406087291 */ /* 0x000fe2000f8e18ff */
[----:B------:R-:W-:-:S08]  /*1960*/  UMOV UR24, URZ ;  /* 0x000000ff00187c82 */ /* 0x000fd00008000000 */
[----:B------:R1:W2:Y:S01]  /*1970*/  SYNCS.PHASECHK.TRANS64.TRYWAIT P0, [UR8+0xd8], R2 ;  /* 0x0000d802ff0075a7 */ /* 0x0002a20008001108 */
[----:B------:R-:W-:Y:S02]  /*1980*/  USHF.L.U32 UR35, UR35, 0x6, URZ ;  /* 0x0000000623237899 */ /* 0x000fe400080006ff */
[----:B------:R-:W-:Y:S01]  /*1990*/  USHF.L.U32 UR11, UR11, 0x6, URZ ;  /* 0x000000060b0b7899 */ /* 0x000fe200080006ff */
[----:B------:R-:W-:Y:S11]  /*19a0*/  BRA.U !UP0, `(.L_x_21) ;  /* 0x0000000108a47547 */ /* 0x000ff6000b800000 */
[----:B------:R-:W-:Y:S01]  /*19b0*/  UMOV UR16, URZ ;  /* 0x000000ff00107c82 */ /* 0x000fe20008000000 */
[----:B------:R-:W-:-:S05]  /*19c0*/  UMOV UR17, UR6 ;  /* 0x0000000600117c82 */ /* 0x000fca0008000000 */
.L_x_26:
[----:B-1----:R-:W-:Y:S01]  /*19d0*/  ULEA UR33, UR17, UR4, 0x3 ;  /* 0x0000000411217291 */ /* 0x002fe2000f8e18ff */
[----:B--2---:R-:W-:Y:S01]  /*19e0*/  @!P5 MOV R3, 0x2000 ;  /* 0x000020000003d802 */ /* 0x004fe20000000f00 */
[----:B--2---:R-:W-:Y:S10]  /*19f0*/  @P0 BRA `(.L_x_22) ;  /* 0x00000000000c0947 */ /* 0x004ff40003800000 */
[----:B------:R-:W-:-:S04]  /*1a00*/  SHF.L.U32 R5, R15, 0x1f, RZ ;  /* 0x0000001f0f057819 */ /* 0x000fc800000006ff */
[----:B------:R-:W2:Y:S02]  /*1a10*/  SYNCS.PHASECHK.TRANS64.TRYWAIT P0, [UR33+0xd8], R5 ;  /* 0x0000d805ff0075a7 */ /* 0x000ea40008001121 */
[----:B--2---:R-:W-:Y:S05]  /*1a20*/  @!P0 BRA `(.L_x_23) ;  /* 0x0000005400a88947 */ /* 0x004fea0003800000 */
.L_x_22:
[----:B------:R2:W-:Y:S01]  /*1a30*/  @!P5 SYNCS.ARRIVE.TRANS64 RZ, [UR33], R3 ;  /* 0x00000003ffffd9a7 */ /* 0x0005e20008000021 */
[----:B------:R-:W-:Y:S04]  /*1a40*/  BSSY.RECONVERGENT B0, `(.L_x_24) ;  /* 0x0000003000007945 */ /* 0x000fe80003800200 */
[----:B------:R-:W-:Y:S05]  /*1a50*/  @P4 BRA `(.L_x_25) ;  /* 0x0000000000044947 */ /* 0x000fea0003800000 */
[----:B------:R-:W-:Y:S05]  /*1a60*/  BPT.TRAP 0x1 ;  /* 0x000000040000795c */ /* 0x000fea0000300000 */
.L_x_25:
[----:B------:R-:W-:Y:S05]  /*1a70*/  BSYNC.RECONVERGENT B0 ;  /* 0x0000000000007941 */ /* 0x000fea0003800200 */
.L_x_24:
[----:B------:R-:W-:Y:S02]  /*1a80*/  UIADD3 UR6, UPT, UPT, UR17, 0x1, URZ ;  /* 0x0000000111067890 */ /* 0x000fe4000fffe0ff */
[----:B------:R-:W-:Y:S02]  /*1a90*/  UIADD3 UR26, UP1, UPT, UR22, 0x80, URZ ;  /* 0x00000080161a7890 */ /* 0x000fe4000ff3e0ff */
[----:B------:R-:W-:Y:S02]  /*1aa0*/  UISETP.NE.AND UP0, UPT, UR6, 0x1b, UPT ;  /* 0x0000001b0600788c */ /* 0x000fe4000bf05270 */
[----:B------:R-:W-:Y:S02]  /*1ab0*/  USHF.L.U32 UR34, UR16, 0x6, URZ ;  /* 0x0000000610227899 */ /* 0x000fe400080006ff */
[----:B------:R-:W-:Y:S02]  /*1ac0*/  USEL UR9, URZ, 0x1, UP0 ;  /* 0x00000001ff097887 */ /* 0x000fe40008000000 */
[----:B------:R-:W-:-:S02]  /*1ad0*/  USEL UR6, UR6, URZ, UP0 ;  /* 0x000000ff06067287 */ /* 0x000fc40008000000 */
[----:B------:R-:W-:Y:S02]  /*1ae0*/  UIADD3 UR20, UP0, UPT, UR22, 0x180, URZ ;  /* 0x0000018016147890 */ /* 0x000fe4000ff1e0ff */
[----:B------:R-:W-:Y:S01]  /*1af0*/  ULEA UR8, UR6, UR4, 0x3 ;  /* 0x0000000406087291 */ /* 0x000fe2000f8e18ff */
[----:B------:R-:W-:Y:S01]  /*1b00*/  LOP3.LUT R15, R15, UR9, RZ, 0x3c, !PT ;  /* 0x000000090f0f7c12 */ /* 0x000fe2000f8e3cff */
[----:B------:R-:W-:Y:S02]  /*1b10*/  UIADD3.X UR27, UPT, UPT, URZ, UR23, URZ, UP1, !UPT ;  /* 0x00000017ff1b7290 */ /* 0x000fe40008ffe4ff */
[----:B------:R-:W-:Y:S01]  /*1b20*/  UIADD3.X UR21, UPT, UPT, URZ, UR23, URZ, UP0, !UPT ;  /* 0x00000017ff157290 */ /* 0x000fe200087fe4ff */
[----:B-1----:R-:W-:Y:S01]  /*1b30*/  SHF.L.U32 R2, R15, 0x1f, RZ ;  /* 0x0000001f0f027819 */ /* 0x002fe200000006ff */
[----:B------:R-:W-:Y:S01]  /*1b40*/  UMOV UR18, 0x0 ;  /* 0x0000000000127882 */ /* 0x000fe20000000000 */
[----:B------:R-:W-:Y:S01]  /*1b50*/  UMOV UR19, 0x10000000 ;  /* 0x1000000000137882 */ /* 0x000fe20000000000 */
[----:B------:R-:W-:Y:S01]  /*1b60*/  UMOV UR12, UR36 ;  /* 0x00000024000c7c82 */ /* 0x000fe20008000000 */
[----:B------:R1:W1:Y:S01]  /*1b70*/  SYNCS.PHASECHK.TRANS64.TRYWAIT P0, [UR8+0xd8], R2 ;  /* 0x0000d802ff0075a7 */ /* 0x0002620008001108 */
[----:B------:R-:W-:Y:S01]  /*1b80*/  ULEA UR8, UR17, UR4, 0xc ;  /* 0x0000000411087291 */ /* 0x000fe2000f8e60ff */
[----:B------:R-:W-:Y:S01]  /*1b90*/  UMOV UR9, UR33 ;  /* 0x0000002100097c82 */ /* 0x000fe20008000000 */
[----:B------:R-:W-:-:S02]  /*1ba0*/  UMOV UR10, UR34 ;  /* 0x00000022000a7c82 */ /* 0x000fc40008000000 */
[----:B------:R-:W-:Y:S02]  /*1bb0*/  UIADD3 UR32, UPT, UPT, UR8, 0x2600, URZ ;  /* 0x0000260008207890 */ /* 0x000fe4000fffe0ff */
[----:B------:R-:W-:Y:S02]  /*1bc0*/  UIADD3 UR8, UPT, UPT, UR8, 0x1d600, URZ ;  /* 0x0001d60008087890 */ /* 0x000fe4000fffe0ff */
[----:B------:R-:W-:Y:S01]  /*1bd0*/  UIADD3 UR16, UPT, UPT, UR16, 0x1, URZ ;  /* 0x0000000110107890 */ /* 0x000fe2000fffe0ff */
[----:B------:R-:W-:Y:S01]  /*1be0*/  UMOV UR24, UR5 ;  /* 0x0000000500187c82 */ /* 0x000fe20008000000 */
[----:B------:R-:W-:Y:S02]  /*1bf0*/  UMOV UR17, UR6 ;  /* 0x0000000600117c82 */ /* 0x000fe40008000000 */
[----:B------:R-:W-:Y:S01]  /*1c00*/  UISETP.NE.AND UP0, UPT, UR16, UR5, UPT ;  /* 0x000000051000728c */ /* 0x000fe2000bf05270 */
[----:B------:R1:W-:Y:S02]  /*1c10*/  UTMALDG.3D [UR32], [UR26], desc[UR18] ;  /* 0x000012201a0075b4 */ /* 0x0003e40008011000 */
[----:B------:R1:W-:Y:S06]  /*1c20*/  UTMALDG.3D [UR8], [UR20], desc[UR18] ;  /* 0x00001208140075b4 */ /* 0x0003ec0008011000 */
[----:B------:R-:W-:Y:S05]  /*1c30*/  BRA.U UP0, `(.L_x_26) ;  /* 0xfffffffd00647547 */ /* 0x000fea000b83ffff */
.L_x_21:
[----:B-1----:R-:W-:Y:S01]  /*1c40*/  ULEA UR8, UR6, UR4, 0x3 ;  /* 0x0000000406087291 */ /* 0x002fe2000f8e18ff */
[----:B------:R-:W-:Y:S01]  /*1c50*/  SHF.L.U32 R2, R15, 0x1f, RZ ;  /* 0x0000001f0f027819 */ /* 0x000fe200000006ff */
[----:B------:R-:W-:Y:S01]  /*1c60*/  @!P1 SYNCS.ARRIVE.TRANS64.A1T0 RZ, [UR4+0x1c8], RZ ;  /* 0x0001c8ffffff99a7 */ /* 0x000fe20008100004 */
[----:B------:R-:W-:-:S06]  /*1c70*/  UISETP.GT.AND UP0, UPT, UR15, UR14, UPT ;  /* 0x0000000e0f00728c */ /* 0x000fcc000bf04270 */
[----:B--2---:R1:W2:Y:S03]  /*1c80*/  SYNCS.PHASECHK.TRANS64.TRYWAIT P0, [UR8+0xd8], R2 ;  /* 0x0000d802ff0075a7 */ /* 0x0042a60008001108 */
[----:B------:R-:W-:Y:S05]  /*1c90*/  BRA.U !UP0, `(.L_x_27) ;  /* 0x0000000108a87547 */ /* 0x000fea000b800000 */
[----:B------:R-:W-:Y:S01]  /*1ca0*/  UIADD3 UR21, UPT, UPT, UR7, UR24, URZ ;  /* 0x0000001807157290 */ /* 0x000fe2000fffe0ff */
[----:B------:R-:W-:-:S11]  /*1cb0*/  UMOV UR25, UR6 ;  /* 0x0000000600197c82 */ /* 0x000fd60008000000 */
.L_x_32:
[----:B-1----:R-:W-:Y:S01]  /*1cc0*/  ULEA UR17, UR25, UR4, 0x3 ;  /* 0x0000000419117291 */ /* 0x002fe2000f8e18ff */
[----:B--2---:R-:W-:Y:S01]  /*1cd0*/  @!P5 MOV R3, 0x2000 ;  /* 0x000020000003d802 */ /* 0x004fe20000000f00 */
[----:B--2---:R-:W-:Y:S10]  /*1ce0*/  @P0 BRA `(.L_x_28) ;  /* 0x00000000000c0947 */ /* 0x004ff40003800000 */
[----:B------:R-:W-:-:S04]  /*1cf0*/  SHF.L.U32 R5, R15, 0x1f, RZ ;  /* 0x0000001f0f057819 */ /* 0x000fc800000006ff */
[----:B------:R-:W2:Y:S02]  /*1d00*/  SYNCS.PHASECHK.TRANS64.TRYWAIT P0, [UR17+0xd8], R5 ;  /* 0x0000d805ff0075a7 */ /* 0x000ea40008001111 */
[----:B--2---:R-:W-:Y:S05]  /*1d10*/  @!P0 BRA `(.L_x_29) ;  /* 0x0000005400048947 */ /* 0x004fea0003800000 */
.L_x_28:
[----:B------:R2:W-:Y:S01]  /*1d20*/  @!P5 SYNCS.ARRIVE.TRANS64 RZ, [UR17], R3 ;  /* 0x00000003ffffd9a7 */ /* 0x0005e20008000011 */
[----:B------:R-:W-:Y:S04]  /*1d30*/  BSSY.RECONVERGENT B0, `(.L_x_30) ;  /* 0x0000003000007945 */ /* 0x000fe80003800200 */
[----:B------:R-:W-:Y:S05]  /*1d40*/  @P4 BRA `(.L_x_31) ;  /* 0x0000000000044947 */ /* 0x000fea0003800000 */
[----:B------:R-:W-:Y:S05]  /*1d50*/  BPT.TRAP 0x1 ;  /* 0x000000040000795c */ /* 0x000fea0000300000 */
.L_x_31:
[----:B------:R-:W-:Y:S05]  /*1d60*/  BSYNC.RECONVERGENT B0 ;  /* 0x0000000000007941 */ /* 0x000fea0003800200 */
.L_x_30:
        /* <DEDUP_REMOVED lines=20> */
[----:B------:R-:W-:Y:S01]  /*1eb0*/  UIADD3 UR8, UPT, UPT, UR8, 0x1d600, URZ ;  /* 0x0001d60008087890 */ /* 0x000fe2000fffe0ff */
[----:B------:R-:W-:Y:S01]  /*1ec0*/  UMOV UR9, UR17 ;  /* 0x0000001100097c82 */ /* 0x000fe20008000000 */
[----:B------:R-:W-:Y:S01]  /*1ed0*/  UMOV UR10, UR18 ;  /* 0x00000012000a7c82 */ /* 0x000fe20008000000 */
[----:B------:R-:W-:Y:S01]  /*1ee0*/  UIADD3 UR24, UPT, UPT, UR24, 0x1, URZ ;  /* 0x0000000118187890 */ /* 0x000fe2000fffe0ff */
[----:B------:R-:W-:-:S03]  /*1ef0*/  UMOV UR25, UR6 ;  /* 0x0000000600197c82 */ /* 0x000fc60008000000 */
[----:B------:R1:W-:Y:S01]  /*1f00*/  UTMALDG.3D [UR16], [UR30], desc[UR26] ;  /* 0x00001a101e0075b4 */ /* 0x0003e20008011000 */
[----:B------:R-:W-:Y:S01]  /*1f10*/  UISETP.NE.AND UP0, UPT, UR24, UR21, UPT ;  /* 0x000000151800728c */ /* 0x000fe2000bf05270 */
[----:B------:R1:W-:Y:S08]  /*1f20*/  UTMALDG.3D [UR8], [UR28], desc[UR26] ;  /* 0x00001a081c0075b4 */ /* 0x0003f00008011000 */
[----:B------:R-:W-:Y:S05]  /*1f30*/  BRA.U UP0, `(.L_x_32) ;  /* 0xfffffffd00607547 */ /* 0x000fea000b83ffff */
.L_x_27:
[C---:B-1----:R-:W-:Y:S01]  /*1f40*/  LEA R2, R14.reuse, UR4, 0x3 ;  /* 0x000000040e027c11 */ /* 0x042fe2000f8e18ff */
[----:B------:R-:W-:Y:S01]  /*1f50*/  NOP ;  /* 0x0000000000007918 */ /* 0x000fe20000000000 */
[----:B--2---:R-:W-:Y:S02]  /*1f60*/  SHF.L.U32 R3, R13, 0x1f, RZ ;  /* 0x0000001f0d037819 */ /* 0x004fe400000006ff */
[----:B------:R-:W-:Y:S02]  /*1f70*/  LEA R4, R14, UR4, 0x4 ;  /* 0x000000040e047c11 */ /* 0x000fe4000f8e20ff */
[----:B------:R-:W1:Y:S02]  /*1f80*/  SYNCS.PHASECHK.TRANS64.TRYWAIT P0, [R2+URZ+0x1d0], R3 ;  /* 0x0001d003020075a7 */ /* 0x000e6400080011ff */
[----:B-1----:R-:W-:Y:S05]  /*1f90*/  @!P0 BRA `(.L_x_33) ;  /* 0x00000050007c8947 */ /* 0x002fea0003800000 */
.L_x_122:
[----:B------:R-:W2:Y:S01]  /*1fa0*/  LDS.128 R4, [R4+0x260] ;  /* 0x0002600004047984 */ /* 0x000ea20000000c00 */
[----:B---3--:R-:W-:Y:S01]  /*1fb0*/  ISETP.GE.AND P0, PT, R40, 0x1, PT ;  /* 0x000000012800780c */ /* 0x008fe20003f06270 */
[----:B-1----:R-:W-:Y:S01]  /*1fc0*/  VIADD R2, R2, 0x1e0 ;  /* 0x000001e002027836 */ /* 0x002fe20000000000 */
[----:B------:R-:W-:Y:S01]  /*1fd0*/  @!PT LDS RZ, [RZ] ;  /* 0x00000000fffff984 */ /* 0x000fe20000000800 */
[----:B------:R-:W-:Y:S01]  /*1fe0*/  @!PT LDS RZ, [RZ] ;  /* 0x00000000fffff984 */ /* 0x000fe20000000800 */
[----:B------:R-:W-:Y:S01]  /*1ff0*/  @!PT LDS RZ, [RZ] ;  /* 0x00000000fffff984 */ /* 0x000fe20000000800 */
[----:B------:R-:W-:Y:S01]  /*2000*/  @!PT LDS RZ, [RZ] ;  /* 0x00000000fffff984 */ /* 0x000fe20000000800 */
[----:B------:R1:W-:Y:S06]  /*2010*/  MEMBAR.ALL.CTA ;  /* 0x0000000000007992 */ /* 0x0003ec0000008000 */
[----:B-1----:R-:W1:Y:S01]  /*2020*/  FENCE.VIEW.ASYNC.S ;  /* 0x00000000000073c6 */ /* 0x002e620000000000 */
[----:B------:R-:W-:-:S04]  /*2030*/  PRMT R2, RZ, 0x654, R2 ;  /* 0x00000654ff027816 */ /* 0x000fc80000000002 */
[----:B-1----:R1:W-:Y:S01]  /*2040*/  SYNCS.ARRIVE.TRANS64.RED.A1T0 RZ, [R2+URZ], RZ ;  /* 0x000000ff02ff79a7 */ /* 0x0023e200081004ff */
[----:B--2---:R-:W-:-:S13]  /*2050*/  LOP3.LUT P2, RZ, R6, 0x1, RZ, 0xc0, !PT ;  /* 0x0000000106ff7812 */ /* 0x004fda000784c0ff */
[----:B------:R-:W-:Y:S01]  /*2060*/  @P2 SHF.R.U32.HI R3, RZ, 0x10, R5 ;  /* 0x00000010ff032819 */ /* 0x000fe20000011605 */
[----:B------:R-:W-:Y:S01]  /*2070*/  VOTEU.ANY UP0, P2 ;  /* 0x0000000000ff7886 */ /* 0x000fe20001000100 */
[----:B------:R-:W-:Y:S02]  /*2080*/  @P2 MOV R11, R4 ;  /* 0x00000004000b2202 */ /* 0x000fe40000000f00 */
[----:B------:R-:W-:Y:S02]  /*2090*/  @P2 R2UR.BROADCAST UR8, R3 ;  /* 0x00000000030822ca */ /* 0x000fe400008e0000 */
[----:B------:R-:W-:-:S11]  /*20a0*/  @P2 LOP3.LUT R8, R5, 0xffff, RZ, 0xc0, !PT ;  /* 0x0000ffff05082812 */ /* 0x000fd600078ec0ff */
[----:B------:R-:W-:Y:S01]  /*20b0*/  @UP0 UMOV UR36, UR8 ;  /* 0x0000000800240c82 */ /* 0x000fe20008000000 */
[----:B-1----:R-:W-:Y:S05]  /*20c0*/  @!P0 BRA `(.L_x_34) ;  /* 0x0000000000b88947 */ /* 0x002fea0003800000 */
[----:B------:R-:W4:Y:S01]  /*20d0*/  LDC.64 R4, c[0x0][0xb18] ;  /* 0x0002c600ff047b82 */ /* 0x000f220000000a00 */
[----:B------:R-:W-:-:S07]  /*20e0*/  ISETP.NE.AND P3, PT, R40, 0x1, PT ;  /* 0x000000012800780c */ /* 0x000fce0003f65270 */
[----:B------:R-:W1:Y:S08]  /*20f0*/  LDC.64 R6, c[0x0][0xb10] ;  /* 0x0002c400ff067b82 */ /* 0x000e700000000a00 */
[----:B------:R-:W2:Y:S08]  /*2100*/  LDC R16, c[0x0][0xb20] ;  /* 0x0002c800ff107b82 */ /* 0x000eb00000000800 */
[----:B------:R-:W3:Y:S01]  /*2110*/  LDC R18, c[0x0][0xb0c] ;  /* 0x0002c300ff127b82 */ /* 0x000ee20000000800 */
[----:B----4-:R-:W-:Y:S01]  /*2120*/  IMAD.HI.U32 R17, R0, R5, RZ ;  /* 0x0000000500117227 */ /* 0x010fe200078e00ff */
[----:B------:R-:W-:-:S03]  /*2130*/  ISETP.NE.AND P0, PT, R4, 0x1, PT ;  /* 0x000000010400780c */ /* 0x000fc60003f05270 */
[----:B------:R-:W-:-:S03]  /*2140*/  IMAD.HI.U32 R5, R8, R5, RZ ;  /* 0x0000000508057227 */ /* 0x000fc600078e00ff */
[----:B------:R-:W4:Y:S01]  /*2150*/  LDC.64 R2, c[0x0][0xb28] ;  /* 0x0002ca00ff027b82 */ /* 0x000f220000000a00 */
[----:B-1----:R-:W-:-:S04]  /*2160*/  IMAD.HI.U32 R20, R9, R6, RZ ;  /* 0x0000000609147227 */ /* 0x002fc800078e00ff */
[----:B------:R-:W-:Y:S01]  /*2170*/  IMAD.HI.U32 R22, R11, R6, RZ ;  /* 0x000000060b167227 */ /* 0x000fe200078e00ff */
[----:B------:R-:W-:Y:S02]  /*2180*/  SHF.R.U32.HI R20, RZ, R7, R20 ;  /* 0x00000007ff147219 */ /* 0x000fe40000011614 */
[-C--:B--2---:R-:W-:Y:S02]  /*2190*/  SHF.R.U32.HI R17, RZ, R16.reuse, R17 ;  /* 0x00000010ff117219 */ /* 0x084fe40000011611 */
[----:B------:R-:W-:Y:S02]  /*21a0*/  SHF.R.U32.HI R5, RZ, R16, R5 ;  /* 0x00000010ff057219 */ /* 0x000fe40000011605 */
[----:B------:R-:W-:Y:S02]  /*21b0*/  SEL R17, R0, R17, !P0 ;  /* 0x0000001100117207 */ /* 0x000fe40004000000 */
[----:B------:R-:W-:Y:S02]  /*21c0*/  SHF.R.U32.HI R22, RZ, R7, R22 ;  /* 0x00000007ff167219 */ /* 0x000fe40000011616 */
[----:B---3--:R-:W-:-:S02]  /*21d0*/  ISETP.NE.AND P1, PT, R18, 0x1, PT ;  /* 0x000000011200780c */ /* 0x008fc40003f25270 */
[----:B------:R-:W-:Y:S02]  /*21e0*/  SEL R5, R8, R5, !P0 ;  /* 0x0000000508057207 */ /* 0x000fe40004000000 */
[----:B------:R-:W-:Y:S02]  /*21f0*/  SEL R19, R9, R20, !P1 ;  /* 0x0000001409137207 */ /* 0x000fe40004800000 */
[----:B------:R-:W-:Y:S01]  /*2200*/  SEL R7, R11, R22, !P1 ;  /* 0x000000160b077207 */ /* 0x000fe20004800000 */
[----:B----4-:R-:W-:-:S04]  /*2210*/  IMAD.HI.U32 R20, R17, R2, RZ ;  /* 0x0000000211147227 */ /* 0x010fc800078e00ff */
[----:B------:R-:W-:Y:S01]  /*2220*/  IMAD.HI.U32 R6, R19, R2, RZ ;  /* 0x0000000213067227 */ /* 0x000fe200078e00ff */
[----:B------:R-:W-:-:S04]  /*2230*/  @P3 SHF.R.U32.HI R17, RZ, R3, R20 ;  /* 0x00000003ff113219 */ /* 0x000fc80000011614 */
[----:B------:R-:W-:Y:S01]  /*2240*/  @P3 SHF.R.U32.HI R19, RZ, R3, R6 ;  /* 0x00000003ff133219 */ /* 0x000fe20000011606 */
[----:B------:R-:W-:-:S04]  /*2250*/  IMAD R17, R40, R17, RZ ;  /* 0x0000001128117224 */ /* 0x000fc800078e02ff */
[----:B------:R-:W-:Y:S01]  /*2260*/  IMAD R6, R40, R19, RZ ;  /* 0x0000001328067224 */ /* 0x000fe200078e02ff */
[C---:B------:R-:W-:Y:S02]  /*2270*/  ISETP.GE.AND P0, PT, R5.reuse, R17, PT ;  /* 0x000000110500720c */ /* 0x040fe40003f06270 */
[----:B------:R-:W-:Y:S02]  /*2280*/  IADD3 R17, PT, PT, -R5, RZ, RZ ;  /* 0x000000ff05117210 */ /* 0x000fe40007ffe1ff */
[----:B------:R-:W-:Y:S01]  /*2290*/  ISETP.GE.OR P0, PT, R7, R6, P0 ;  /* 0x000000060700720c */ /* 0x000fe20000706670 */
[----:B------:R-:W-:-:S04]  /*22a0*/  IMAD.HI.U32 R6, R5, R2, RZ ;  /* 0x0000000205067227 */ /* 0x000fc800078e00ff */
[----:B------:R-:W-:Y:S01]  /*22b0*/  IMAD R8, R4, R17, R8 ;  /* 0x0000001104087224 */ /* 0x000fe200078e0208 */
[----:B------:R-:W-:-:S04]  /*22c0*/  SHF.R.U32.HI R6, RZ, R3, R6 ;  /* 0x00000003ff067219 */ /* 0x000fc80000011606 */
[----:B------:R-:W-:-:S03]  /*22d0*/  SEL R6, R5, R6, !P3 ;  /* 0x0000000605067207 */ /* 0x000fc60005800000 */
[----:B------:R-:W-:-:S04]  /*22e0*/  @!P0 IMAD.HI.U32 R16, R7, R2, RZ ;  /* 0x0000000207108227 */ /* 0x000fc800078e00ff */
[----:B------:R-:W-:Y:S01]  /*22f0*/  IMAD.MOV R2, RZ, RZ, -R6 ;  /* 0x000000ffff027224 */ /* 0x000fe200078e0a06 */
[----:B------:R-:W-:-:S03]  /*2300*/  @!P0 SHF.R.U32.HI R16, RZ, R3, R16 ;  /* 0x00000003ff108219 */ /* 0x000fc60000011610 */
[----:B------:R-:W-:Y:S01]  /*2310*/  IMAD R2, R40, R2, R5 ;  /* 0x0000000228027224 */ /* 0x000fe200078e0205 */
[----:B------:R-:W-:-:S05]  /*2320*/  @!P0 SEL R3, R7, R16, !P3 ;  /* 0x0000001007038207 */ /* 0x000fca0005800000 */
[--C-:B------:R-:W-:Y:S02]  /*2330*/  @!P0 IMAD.IADD R6, R6, 0x1, -R3.reuse ;  /* 0x0000000106068824 */ /* 0x100fe400078e0a03 */
[----:B------:R-:W-:Y:S01]  /*2340*/  @!P0 IMAD R3, R2, R19, R3 ;  /* 0x0000001302038224 */ /* 0x000fe200078e0203 */
[----:B------:R-:W-:Y:S01]  /*2350*/  IADD3 R2, PT, PT, -R7, RZ, RZ ;  /* 0x000000ff07027210 */ /* 0x000fe20007ffe1ff */
[----:B------:R-:W-:Y:S02]  /*2360*/  @!P0 IMAD R5, R40, R6, R7 ;  /* 0x0000000628058224 */ /* 0x000fe400078e0207 */
[----:B------:R-:W-:Y:S02]  /*2370*/  @!P0 IMAD.MOV.U32 R7, RZ, RZ, R3 ;  /* 0x000000ffff078224 */ /* 0x000fe400078e0003 */
[----:B------:R-:W-:Y:S02]  /*2380*/  IMAD R2, R18, R2, R11 ;  /* 0x0000000212027224 */ /* 0x000fe400078e020b */
[----:B------:R-:W-:-:S02]  /*2390*/  IMAD R8, R5, R4, R8 ;  /* 0x0000000405087224 */ /* 0x000fc400078e0208 */
[----:B------:R-:W-:Y:S02]  /*23a0*/  IMAD R11, R7, R18, R2 ;  /* 0x00000012070b7224 */ /* 0x000fe400078e0202 */
.L_x_34:
[----:B------:R-:W1:Y:S02]  /*23b0*/  LDCU UR8, c[0x0][0xb30] ;  /* 0x00016600ff0877ac */ /* 0x000e640008000800 */
[----:B-1----:R-:W-:-:S09]  /*23c0*/  UISETP.NE.AND UP0, UPT, UR8, 0x1, UPT ;  /* 0x000000010800788c */ /* 0x002fd2000bf05270 */
[----:B------:R-:W-:Y:S05]  /*23d0*/  BRA.U UP0, `(.L_x_35) ;  /* 0x0000000100407547 */ /* 0x000fea000b800000 */
[----:B------:R-:W1:Y:S08]  /*23e0*/  LDC.64 R4, c[0x0][0xb10] ;  /* 0x0002c400ff047b82 */ /* 0x000e700000000a00 */
[----:B------:R-:W2:Y:S08]  /*23f0*/  LDC.64 R2, c[0x0][0xb18] ;  /* 0x0002c600ff027b82 */ /* 0x000eb00000000a00 */
[----:B------:R-:W3:Y:S08]  /*2400*/  LDC R6, c[0x0][0xb20] ;  /* 0x0002c800ff067b82 */ /* 0x000ef00000000800 */
[----:B------:R-:W4:Y:S01]  /*2410*/  LDC R16, c[0x0][0xb0c] ;  /* 0x0002c300ff107b82 */ /* 0x000f220000000800 */
[----:B-1----:R-:W-:-:S05]  /*2420*/  IMAD.HI.U32 R4, R11, R4, RZ ;  /* 0x000000040b047227 */ /* 0x002fca00078e00ff */
[----:B------:R-:W-:Y:S01]  /*2430*/  SHF.R.U32.HI R4, RZ, R5, R4 ;  /* 0x00000005ff047219 */ /* 0x000fe20000011604 */
[----:B--2---:R-:W-:Y:S01]  /*2440*/  IMAD.HI.U32 R3, R8, R3, RZ ;  /* 0x0000000308037227 */ /* 0x004fe200078e00ff */
[----:B------:R-:W-:-:S04]  /*2450*/  ISETP.NE.AND P0, PT, R2, 0x1, PT ;  /* 0x000000010200780c */ /* 0x000fc80003f05270 */
[----:B---3--:R-:W-:-:S04]  /*2460*/  SHF.R.U32.HI R3, RZ, R6, R3 ;  /* 0x00000006ff037219 */ /* 0x008fc80000011603 */
[----:B------:R-:W-:Y:S02]  /*2470*/  SEL R3, R8, R3, !P0 ;  /* 0x0000000308037207 */ /* 0x000fe40004000000 */
[----:B----4-:R-:W-:-:S04]  /*2480*/  ISETP.NE.AND P1, PT, R16, 0x1, PT ;  /* 0x000000011000780c */ /* 0x010fc80003f25270 */
[----:B------:R-:W-:-:S05]  /*2490*/  SEL R4, R11, R4, !P1 ;  /* 0x000000040b047207 */ /* 0x000fca0004800000 */
[----:B------:R-:W-:Y:S02]  /*24a0*/  IMAD.IADD R5, R3, 0x1, -R4 ;  /* 0x0000000103057824 */ /* 0x000fe400078e0a04 */
[----:B------:R-:W-:Y:S02]  /*24b0*/  IMAD.IADD R3, R4, 0x1, -R3 ;  /* 0x0000000104037824 */ /* 0x000fe400078e0a03 */
[----:B------:R-:W-:Y:S02]  /*24c0*/  IMAD R11, R5, R16, R11 ;  /* 0x00000010050b7224 */ /* 0x000fe400078e020b */
[----:B------:R-:W-:-:S07]  /*24d0*/  IMAD R8, R3, R2, R8 ;  /* 0x0000000203087224 */ /* 0x000fce00078e0208 */
.L_x_35:
[----:B------:R-:W-:Y:S01]  /*24e0*/  VIADD R14, R14, 0x1 ;  /* 0x000000010e0e7836 */ /* 0x000fe20000000000 */
[----:B------:R-:W-:Y:S01]  /*24f0*/  PLOP3.LUT P1, PT, PT, PT, PT, 0x80, 0x8 ;  /* 0x000000000008781c */ /* 0x000fe20003f2f070 */
[----:B------:R-:W-:Y:S02]  /*2500*/  IMAD.IADD R97, R11, 0x1, R90 ;  /* 0x000000010b617824 */ /* 0x000fe400078e025a */
[----:B------:R-:W-:Y:S01]  /*2510*/  IMAD.IADD R91, R8, 0x1, R79 ;  /* 0x00000001085b7824 */ /* 0x000fe200078e024f */
[----:B------:R-:W-:-:S04]  /*2520*/  ISETP.NE.AND P0, PT, R14, 0x2, PT ;  /* 0x000000020e00780c */ /* 0x000fc80003f05270 */
[----:B------:R-:W-:Y:S02]  /*2530*/  SEL R2, RZ, 0x1, P0 ;  /* 0x00000001ff027807 */ /* 0x000fe40000000000 */
[----:B------:R-:W-:Y:S02]  /*2540*/  SEL R14, R14, RZ, P0 ;  /* 0x000000ff0e0e7207 */ /* 0x000fe40000000000 */
[----:B------:R-:W-:Y:S01]  /*2550*/  LOP3.LUT R13, R13, R2, RZ, 0x3c, !PT ;  /* 0x000000020d0d7212 */ /* 0x000fe200078e3cff */
[----:B------:R-:W-:Y:S06]  /*2560*/  @P2 BRA `(.L_x_36) ;  /* 0xfffffff000a02947 */ /* 0x000fec000383ffff */
[----:B------:R-:W-:Y:S01]  /*2570*/  UIADD3 UR4, UPT, UPT, UR4, 0xd8, URZ ;  /* 0x000000d804047890 */ /* 0x000fe2000fffe0ff */
[----:B------:R-:W-:-:S03]  /*2580*/  SHF.L.U32 R3, R15, 0x1f, RZ ;  /* 0x0000001f0f037819 */ /* 0x000fc600000006ff */
[----:B------:R-:W-:-:S09]  /*2590*/  ULEA UR5, UR6, UR4, 0x3 ;  /* 0x0000000406057291 */ /* 0x000fd2000f8e18ff */
[----:B------:R-:W1:Y:S02]  /*25a0*/  SYNCS.PHASECHK.TRANS64.TRYWAIT P0, [UR5], R3 ;  /* 0x00000003ff0075a7 */ /* 0x000e640008001105 */
[----:B-1----:R-:W-:Y:S05]  /*25b0*/  @!P0 BRA `(.L_x_37) ;  /* 0x0000004c00088947 */ /* 0x002fea0003800000 */
.L_x_124:
[----:B------:R-:W-:-:S04]  /*25c0*/  UIADD3 UR6, UPT, UPT, UR6, 0x1, URZ ;  /* 0x0000000106067890 */ /* 0x000fc8000fffe0ff */
[----:B------:R-:W-:-:S04]  /*25d0*/  UISETP.NE.AND UP0, UPT, UR6, 0x1b, UPT ;  /* 0x0000001b0600788c */ /* 0x000fc8000bf05270 */
[----:B------:R-:W-:Y:S02]  /*25e0*/  USEL UR7, URZ, 0x1, UP0 ;  /* 0x00000001ff077887 */ /* 0x000fe40008000000 */
[----:B------:R-:W-:-:S04]  /*25f0*/  USEL UR6, UR6, URZ, UP0 ;  /* 0x000000ff06067287 */ /* 0x000fc80008000000 */
[----:B------:R-:W-:Y:S01]  /*2600*/  ULEA UR5, UR6, UR4, 0x3 ;  /* 0x0000000406057291 */ /* 0x000fe2000f8e18ff */
[----:B------:R-:W-:-:S04]  /*2610*/  LOP3.LUT R2, R15, UR7, RZ, 0x3c, !PT ;  /* 0x000000070f027c12 */ /* 0x000fc8000f8e3cff */
[----:B-1----:R-:W-:-:S04]  /*2620*/  SHF.L.U32 R3, R2, 0x1f, RZ ;  /* 0x0000001f02037819 */ /* 0x002fc800000006ff */
[----:B------:R-:W1:Y:S02]  /*2630*/  SYNCS.PHASECHK.TRANS64.TRYWAIT P0, [UR5], R3 ;  /* 0x00000003ff0075a7 */ /* 0x000e640008001105 */
[----:B-1----:R-:W-:Y:S05]  /*2640*/  @!P0 BRA `(.L_x_38) ;  /* 0x0000004800fc8947 */ /* 0x002fea0003800000 */
.L_x_126:
        /* <DEDUP_REMOVED lines=9> */
.L_x_128:
        /* <DEDUP_REMOVED lines=9> */
.L_x_130:
        /* <DEDUP_REMOVED lines=9> */
.L_x_132:
        /* <DEDUP_REMOVED lines=9> */
.L_x_134:
        /* <DEDUP_REMOVED lines=9> */
.L_x_136:
        /* <DEDUP_REMOVED lines=9> */
.L_x_138:
        /* <DEDUP_REMOVED lines=9> */
.L_x_140:
        /* <DEDUP_REMOVED lines=9> */
.L_x_142:
        /* <DEDUP_REMOVED lines=9> */
.L_x_144:
        /* <DEDUP_REMOVED lines=9> */
.L_x_146:
        /* <DEDUP_REMOVED lines=9> */
.L_x_148:
        /* <DEDUP_REMOVED lines=9> */
.L_x_150:
        /* <DEDUP_REMOVED lines=9> */
.L_x_152:
        /* <DEDUP_REMOVED lines=9> */
.L_x_154:
        /* <DEDUP_REMOVED lines=9> */
.L_x_156:
        /* <DEDUP_REMOVED lines=9> */
.L_x_158:
        /* <DEDUP_REMOVED lines=9> */
.L_x_160:
        /* <DEDUP_REMOVED lines=9> */
.L_x_162:
        /* <DEDUP_REMOVED lines=9> */
.L_x_164:
        /* <DEDUP_REMOVED lines=9> */
.L_x_166:
        /* <DEDUP_REMOVED lines=9> */
.L_x_168:
        /* <DEDUP_REMOVED lines=9> */
.L_x_170:
        /* <DEDUP_REMOVED lines=9> */
.L_x_172:
        /* <DEDUP_REMOVED lines=9> */
.L_x_174:
[----:B------:R-:W-:-:S04]  /*33d0*/  UIADD3 UR6, UPT, UPT, UR6, 0x1, URZ ;  /* 0x0000000106067890 */ /* 0x000fc8000fffe0ff */
[----:B------:R-:W-:-:S04]  /*33e0*/  UISETP.NE.AND UP0, UPT, UR6, 0x1b, UPT ;  /* 0x0000001b0600788c */ /* 0x000fc8000bf05270 */
[----:B------:R-:W-:Y:S02]  /*33f0*/  USEL UR5, URZ, 0x1, UP0 ;  /* 0x00000001ff057887 */ /* 0x000fe40008000000 */
[----:B------:R-:W-:-:S04]  /*3400*/  USEL UR6, UR6, URZ, UP0 ;  /* 0x000000ff06067287 */ /* 0x000fc80008000000 */
[----:B------:R-:W-:Y:S01]  /*3410*/  ULEA UR6, UR6, UR4, 0x3 ;  /* 0x0000000406067291 */ /* 0x000fe2000f8e18ff */
[----:B-1----:R-:W-:-:S04]  /*3420*/  LOP3.LUT R3, R2, UR5, RZ, 0x3c, !PT ;  /* 0x0000000502037c12 */ /* 0x002fc8000f8e3cff */
[----:B------:R-:W-:Y:S01]  /*3430*/  SHF.L.U32 R3, R3, 0x1f, RZ ;  /* 0x0000001f03037819 */ /* 0x000fe200000006ff */
[----:B----4-:R-:W-:-:S07]  /*3440*/  IMAD.U32 R0, RZ, RZ, UR6 ;  /* 0x00000006ff007e24 */ /* 0x010fce000f8e00ff */
.L_x_63:
[----:B-1----:R1:W2:Y:S02]  /*3450*/  SYNCS.PHASECHK.TRANS64.TRYWAIT P0, [R0+URZ], R3 ;  /* 0x00000003000075a7 */ /* 0x0022a400080011ff */
[----:B--2---:R-:W-:Y:S05]  /*3460*/  @!P0 NANOSLEEP.SYNCS 0x989680 ;  /* 0x009896800000895d */ /* 0x004fea0003900000 */
[----:B------:R-:W2:Y:S02]  /*3470*/  @!P0 SYNCS.PHASECHK.TRANS64 P0, [R0+URZ], R3 ;  /* 0x00000003000085a7 */ /* 0x000ea400080010ff */
[----:B--2---:R-:W-:Y:S05]  /*3480*/  @P0 EXIT ;  /* 0x000000000000094d */ /* 0x004fea0003800000 */
[----:B------:R-:W-:Y:S05]  /*3490*/  BRA `(.L_x_63) ;  /* 0xfffffffc00ec7947 */ /* 0x000fea000383ffff */
.L_x_18:
[----:B------:R-:W-:-:S04]  /*34a0*/  UISETP.NE.AND UP1, UPT, UR37, URZ, UPT ;  /* 0x000000ff2500728c */ /* 0x000fc8000bf25270 */
[----:B------:R-:W-:-:S09]  /*34b0*/  UISETP.NE.OR UP1, UPT, UR8, 0x1, UP1 ;  /* 0x000000010800788c */ /* 0x000fd20008f25670 */
[----:B------:R-:W-:Y:S05]  /*34c0*/  BRA.U UP1, `(.L_x_64) ;  /* 0x0000000501487547 */ /* 0x000fea000b800000 */
[----:B------:R-:W-:Y:S01]  /*34d0*/  ISETP.NE.AND P2, PT, R2, RZ, PT ;  /* 0x000000ff0200720c */ /* 0x000fe20003f45270 */
[----:B------:R-:W-:Y:S01]  /*34e0*/  IMAD.MOV.U32 R12, RZ, RZ, 0x1 ;  /* 0x00000001ff0c7424 */ /* 0x000fe200078e00ff */
[----:B------:R-:W-:Y:S02]  /*34f0*/  CS2R R10, SRZ ;  /* 0x00000000000a7805 */ /* 0x000fe4000001ff00 */
[----:B------:R-:W-:Y:S01]  /*3500*/  CS2R R8, SRZ ;  /* 0x0000000000087805 */ /* 0x000fe2000001ff00 */
[----:B------:R-:W-:Y:S01]  /*3510*/  UMOV UR4, 0x400 ;  /* 0x0000040000047882 */ /* 0x000fe20000000000 */
[----:B------:R-:W-:Y:S01]  /*3520*/  UMOV UR6, URZ ;  /* 0x000000ff00067c82 */ /* 0x000fe20008000000 */
[----:B------:R-:W-:-:S12]  /*3530*/  ULEA UR37, UR37, UR4, 0x18 ;  /* 0x0000000425257291 */ /* 0x000fd8000f8ec0ff */
.L_x_68:
[----:B------:R-:W-:Y:S02]  /*3540*/  LEA R0, R8, UR37, 0x3 ;  /* 0x0000002508007c11 */ /* 0x000fe4000f8e18ff */
[----:B------:R-:W-:-:S03]  /*3550*/  SHF.L.U32 R5, R9, 0x1f, RZ ;  /* 0x0000001f09057819 */ /* 0x000fc600000006ff */
[----:B------:R-:W-:Y:S01]  /*3560*/  VIADD R4, R0, 0x240 ;  /* 0x0000024000047836 */ /* 0x000fe20000000000 */
[----:B------:R-:W1:Y:S02]  /*3570*/  SYNCS.PHASECHK.TRANS64.TRYWAIT P0, [R0+URZ+0x230], R5 ;  /* 0x00023005000075a7 */ /* 0x000e6400080011ff */
[----:B-1----:R-:W-:Y:S05]  /*3580*/  @!P0 BRA `(.L_x_65) ;  /* 0x0000004400848947 */ /* 0x002fea0003800000 */
.L_x_175:
[----:B------:R-:W-:Y:S01]  /*3590*/  ULEA UR5, UR6, UR37, 0x3 ;  /* 0x0000002506057291 */ /* 0x000fe2000f8e18ff */
[----:B------:R-:W-:Y:S02]  /*35a0*/  PRMT R4, RZ, 0x654, R4 ;  /* 0x00000654ff047816 */ /* 0x000fe40000000004 */
[----:B-1----:R-:W-:Y:S01]  /*35b0*/  SHF.L.U32 R5, R12, 0x1f, RZ ;  /* 0x0000001f0c057819 */ /* 0x002fe200000006ff */
[----:B------:R-:W-:Y:S01]  /*35c0*/  UIADD3 UR4, UPT, UPT, UR5, 0x1d0, URZ ;  /* 0x000001d005047890 */ /* 0x000fe2000fffe0ff */
[----:B------:R1:W-:Y:S05]  /*35d0*/  SYNCS.ARRIVE.TRANS64.RED.A1T0 RZ, [R4+URZ], RZ ;  /* 0x000000ff04ff79a7 */ /* 0x0003ea00081004ff */
[----:B------:R-:W-:Y:S01]  /*35e0*/  IMAD.U32 R7, RZ, RZ, UR4 ;  /* 0x00000004ff077e24 */ /* 0x000fe2000f8e00ff */
[----:B------:R-:W2:Y:S04]  /*35f0*/  SYNCS.PHASECHK.TRANS64.TRYWAIT P0, [UR5+0x1e0], R5 ;  /* 0x0001e005ff0075a7 */ /* 0x000ea80008001105 */
[----:B------:R-:W-:Y:S01]  /*3600*/  PRMT R6, R2, 0x654, R7 ;  /* 0x0000065402067816 */ /* 0x000fe20000000007 */
[----:B-1----:R-:W-:Y:S01]  /*3610*/  @!P2 IMAD.MOV.U32 R4, RZ, RZ, 0x10 ;  /* 0x00000010ff04a424 */ /* 0x002fe200078e00ff */
[----:B--2---:R-:W-:Y:S06]  /*3620*/  @!P0 BRA `(.L_x_66) ;  /* 0x0000004400708947 */ /* 0x004fec0003800000 */
.L_x_177:
[----:B------:R-:W-:Y:S01]  /*3630*/  ULEA UR4, UR6, UR37, 0x4 ;  /* 0x0000002506047291 */ /* 0x000fe2000f8e20ff */
[----:B------:R-:W-:Y:S01]  /*3640*/  SEL R3, R6, R3, !P2 ;  /* 0x0000000306037207 */ /* 0x000fe20005000000 */
[----:B------:R-:W-:Y:S01]  /*3650*/  UIADD3 UR5, UPT, UPT, UR5, 0x1d0, URZ ;  /* 0x000001d005057890 */ /* 0x000fe2000fffe0ff */
[----:B-1----:R-:W-:Y:S01]  /*3660*/  LEA R0, R11, UR37, 0x3 ;  /* 0x000000250b007c11 */ /* 0x002fe2000f8e18ff */
[----:B------:R-:W-:Y:S01]  /*3670*/  UIADD3 UR4, UPT, UPT, UR4, 0x260, URZ ;  /* 0x0000026004047890 */ /* 0x000fe2000fffe0ff */
[----:B------:R-:W-:Y:S01]  /*3680*/  SHF.L.U32 R5, R10, 0x1f, RZ ;  /* 0x0000001f0a057819 */ /* 0x000fe200000006ff */
[----:B------:R1:W-:Y:S01]  /*3690*/  @!P2 SYNCS.ARRIVE.TRANS64.RED RZ, [R3+URZ], R4 ;  /* 0x0000000403ffa9a7 */ /* 0x0003e200080004ff */
[----:B------:R-:W-:Y:S01]  /*36a0*/  UIADD3 UR6, UPT, UPT, UR6, 0x1, URZ ;  /* 0x0000000106067890 */ /* 0x000fe2000fffe0ff */
[----:B------:R-:W-:-:S03]  /*36b0*/  VIADD R8, R8, 0x1 ;  /* 0x0000000108087836 */ /* 0x000fc60000000000 */
[----:B------:R-:W-:Y:S02]  /*36c0*/  UISETP.NE.AND UP0, UPT, UR6, 0x2, UPT ;  /* 0x000000020600788c */ /* 0x000fe4000bf05270 */
[----:B------:R-:W-:Y:S06]  /*36d0*/  UGETNEXTWORKID.BROADCAST [UR4], [UR5] ;  /* 0x00000000040073ca */ /* 0x000fec0008000100 */
[----:B------:R-:W-:Y:S01]  /*36e0*/  USEL UR4, URZ, 0x1, UP0 ;  /* 0x00000001ff047887 */ /* 0x000fe20008000000 */
[----:B------:R-:W-:Y:S01]  /*36f0*/  ISETP.NE.AND P0, PT, R8, 0x2, PT ;  /* 0x000000020800780c */ /* 0x000fe20003f05270 */
[----:B------:R-:W-:Y:S01]  /*3700*/  USEL UR6, UR6, URZ, UP0 ;  /* 0x000000ff06067287 */ /* 0x000fe20008000000 */
[----:B------:R-:W2:Y:S03]  /*3710*/  SYNCS.PHASECHK.TRANS64.TRYWAIT P1, [R0+URZ+0x1d0], R5 ;  /* 0x0001d005000075a7 */ /* 0x000ea600080211ff */
[----:B------:R-:W-:Y:S01]  /*3720*/  LOP3.LUT R12, R12, UR4, RZ, 0x3c, !PT ;  /* 0x000000040c0c7c12 */ /* 0x000fe2000f8e3cff */
[----:B-12---:R-:W-:Y:S07]  /*3730*/  @!P1 BRA `(.L_x_67) ;  /* 0x0000004400449947 */ /* 0x006fee0003800000 */
.L_x_178:
[C---:B------:R-:W-:Y:S01]  /*3740*/  LEA R4, R11.reuse, UR37, 0x4 ;  /* 0x000000250b047c11 */ /* 0x040fe2000f8e20ff */
[----:B-1----:R-:W-:Y:S01]  /*3750*/  VIADD R0, R0, 0x1e0 ;  /* 0x000001e000007836 */ /* 0x002fe20000000000 */
[----:B------:R-:W-:Y:S01]  /*3760*/  SEL R8, R8, RZ, P0 ;  /* 0x000000ff08087207 */ /* 0x000fe20000000000 */
[----:B------:R-:W-:-:S03]  /*3770*/  VIADD R11, R11, 0x1 ;  /* 0x000000010b0b7836 */ /* 0x000fc60000000000 */
[----:B------:R-:W1:Y:S01]  /*3780*/  LDS.128 R4, [R4+0x260] ;  /* 0x0002600004047984 */ /* 0x000e620000000c00 */
[----:B------:R-:W-:Y:S02]  /*3790*/  PRMT R0, RZ, 0x654, R0 ;  /* 0x00000654ff007816 */ /* 0x000fe40000000000 */
[C---:B------:R-:W-:Y:S01]  /*37a0*/  ISETP.NE.AND P1, PT, R11.reuse, 0x2, PT ;  /* 0x000000020b00780c */ /* 0x040fe20003f25270 */
[----:B------:R-:W-:Y:S01]  /*37b0*/  @!PT LDS RZ, [RZ] ;  /* 0x00000000fffff984 */ /* 0x000fe20000000800 */
[----:B------:R-:W-:Y:S01]  /*37c0*/  @!PT LDS RZ, [RZ] ;  /* 0x00000000fffff984 */ /* 0x000fe20000000800 */
[----:B------:R-:W-:Y:S01]  /*37d0*/  @!PT LDS RZ, [RZ] ;  /* 0x00000000fffff984 */ /* 0x000fe20000000800 */
[----:B------:R-:W-:Y:S01]  /*37e0*/  @!PT LDS RZ, [RZ] ;  /* 0x00000000fffff984 */ /* 0x000fe20000000800 */
[----:B------:R2:W-:Y:S06]  /*37f0*/  MEMBAR.ALL.CTA ;  /* 0x0000000000007992 */ /* 0x0005ec0000008000 */
[----:B--2---:R-:W2:Y:S01]  /*3800*/  FENCE.VIEW.ASYNC.S ;  /* 0x00000000000073c6 */ /* 0x004ea20000000000 */
[----:B------:R-:W-:Y:S01]  /*3810*/  SEL R11, R11, RZ, P1 ;  /* 0x000000ff0b0b7207 */ /* 0x000fe20000800000 */
[----:B--2---:R2:W-:Y:S01]  /*3820*/  SYNCS.ARRIVE.TRANS64.RED.A1T0 RZ, [R0+URZ], RZ ;  /* 0x000000ff00ff79a7 */ /* 0x0045e200081004ff */
[----:B-1----:R-:W-:-:S02]  /*3830*/  LOP3.LUT P3, RZ, R6, 0x1, RZ, 0xc0, !PT ;  /* 0x0000000106ff7812 */ /* 0x002fc4000786c0ff */
[----:B------:R-:W-:-:S04]  /*3840*/  SEL R5, RZ, 0x1, P1 ;  /* 0x00000001ff057807 */ /* 0x000fc80000800000 */
[----:B------:R-:W-:Y:S02]  /*3850*/  LOP3.LUT R10, R10, R5, RZ, 0x3c, !PT ;  /* 0x000000050a0a7212 */ /* 0x000fe400078e3cff */
[----:B--2---:R-:W-:-:S04]  /*3860*/  SEL R0, RZ, 0x1, P0 ;  /* 0x00000001ff007807 */ /* 0x004fc80000000000 */
[----:B------:R-:W-:Y:S01]  /*3870*/  LOP3.LUT R9, R9, R0, RZ, 0x3c, !PT ;  /* 0x0000000009097212 */ /* 0x000fe200078e3cff */
[----:B------:R-:W-:Y:S06]  /*3880*/  @P3 BRA `(.L_x_68) ;  /* 0xfffffffc002c3947 */ /* 0x000fec000383ffff */
[----:B------:R-:W-:Y:S01]  /*3890*/  ULEA UR5, UR6, UR37, 0x3 ;  /* 0x0000002506057291 */ /* 0x000fe2000f8e18ff */
[----:B------:R-:W-:-:S08]  /*38a0*/  SHF.L.U32 R3, R12, 0x1f, RZ ;  /* 0x0000001f0c037819 */ /* 0x000fd000000006ff */
[----:B------:R-:W1:Y:S02]  /*38b0*/  SYNCS.PHASECHK.TRANS64 P0, [UR5+0x1e0], R3 ;  /* 0x0001e003ff0075a7 */ /* 0x000e640008001005 */
[----:B-1----:R-:W-:Y:S05]  /*38c0*/  @P0 BRA `(.L_x_69) ;  /* 0x0000000000080947 */ /* 0x002fea0003800000 */
[----:B------:R-:W1:Y:S02]  /*38d0*/  SYNCS.PHASECHK.TRANS64.TRYWAIT P0, [UR5+0x1e0], R3 ;  /* 0x0001e003ff0075a7 */ /* 0x000e640008001105 */
[----:B-1----:R-:W-:Y:S05]  /*38e0*/  @!P0 BRA `(.L_x_70) ;  /* 0x0000004000ec8947 */ /* 0x002fea0003800000 */
.L_x_69:
[----:B------:R-:W-:-:S04]  /*38f0*/  UIADD3 UR4, UPT, UPT, UR6, 0x1, URZ ;  /* 0x0000000106047890 */ /* 0x000fc8000fffe0ff */
[----:B------:R-:W-:-:S04]  /*3900*/  UISETP.NE.AND UP0, UPT, UR4, 0x2, UPT ;  /* 0x000000020400788c */ /* 0x000fc8000bf05270 */
[----:B------:R-:W-:Y:S02]  /*3910*/  USEL UR7, URZ, 0x1, UP0 ;  /* 0x00000001ff077887 */ /* 0x000fe40008000000 */
[----:B------:R-:W-:-:S04]  /*3920*/  USEL UR4, UR4, URZ, UP0 ;  /* 0x000000ff04047287 */ /* 0x000fc80008000000 */
[----:B------:R-:W-:Y:S01]  /*3930*/  ULEA UR4, UR4, UR37, 0x3 ;  /* 0x0000002504047291 */ /* 0x000fe2000f8e18ff */
[----:B-1----:R-:W-:-:S04]  /*3940*/  LOP3.LUT R3, R12, UR7, RZ, 0x3c, !PT ;  /* 0x000000070c037c12 */ /* 0x002fc8000f8e3cff */
[----:B------:R-:W-:-:S04]  /*3950*/  SHF.L.U32 R0, R3, 0x1f, RZ ;  /* 0x0000001f03007819 */ /* 0x000fc800000006ff */
[----:B------:R-:W1:Y:S02]  /*3960*/  SYNCS.PHASECHK.TRANS64 P0, [UR4+0x1e0], R0 ;  /* 0x0001e000ff0075a7 */ /* 0x000e640008001004 */
[----:B-1----:R-:W-:Y:S05]  /*3970*/  @P0 EXIT ;  /* 0x000000000000094d */ /* 0x002fea0003800000 */
[----:B------:R-:W-:Y:S02]  /*3980*/  SHF.L.U32 R3, R3, 0x1f, RZ ;  /* 0x0000001f03037819 */ /* 0x000fe400000006ff */
[----:B------:R-:W-:-:S07]  /*3990*/  MOV R0, UR4 ;  /* 0x0000000400007c02 */ /* 0x000fce0008000f00 */
.L_x_71:
[----:B-1----:R1:W2:Y:S02]  /*39a0*/  SYNCS.PHASECHK.TRANS64.TRYWAIT P0, [R0+URZ+0x1e0], R3 ;  /* 0x0001e003000075a7 */ /* 0x0022a400080011ff */
[----:B--2---:R-:W-:Y:S05]  /*39b0*/  @!P0 NANOSLEEP.SYNCS 0x989680 ;  /* 0x009896800000895d */ /* 0x004fea0003900000 */
[----:B------:R-:W2:Y:S02]  /*39c0*/  @!P0 SYNCS.PHASECHK.TRANS64 P0, [R0+URZ+0x1e0], R3 ;  /* 0x0001e003000085a7 */ /* 0x000ea400080010ff */
[----:B--2---:R-:W-:Y:S05]  /*39d0*/  @P0 EXIT ;  /* 0x000000000000094d */ /* 0x004fea0003800000 */
[----:B------:R-:W-:Y:S05]  /*39e0*/  BRA `(.L_x_71) ;  /* 0xfffffffc00ec7947 */ /* 0x000fea000383ffff */
.L_x_64:
[----:B------:R-:W-:-:S09]  /*39f0*/  UISETP.NE.AND UP1, UPT, UR8, URZ, UPT ;  /* 0x000000ff0800728c */ /* 0x000fd2000bf25270 */
[----:B------:R-:W-:Y:S05]  /*3a00*/  BRA.U UP1, `(.L_x_72) ;  /* 0x0000000d01947547 */ /* 0x000fea000b800000 */
[----:B------:R-:W-:Y:S01]  /*3a10*/  UMOV UR4, 0x40 ;  /* 0x0000004000047882 */ /* 0x000fe20000000000 */
[----:B------:R-:W-:Y:S01]  /*3a20*/  NOP ;  /* 0x0000000000007918 */ /* 0x000fe20000000000 */
[----:B------:R-:W-:Y:S01]  /*3a30*/  ULEA UR4, UR37, UR4, 0x18 ;  /* 0x0000000425047291 */ /* 0x000fe2000f8ec0ff */
[----:B------:R-:W-:Y:S02]  /*3a40*/  UMOV UR5, 0x400 ;  /* 0x0000040000057882 */ /* 0x000fe40000000000 */
[----:B------:R-:W-:-:S06]  /*3a50*/  ULEA UR37, UR37, UR5, 0x18 ;  /* 0x0000000525257291 */ /* 0x000fcc000f8ec0ff */
[----:B------:R-:W1:Y:S02]  /*3a60*/  LDS.U8 R0, [UR4+0x1c] ;  /* 0x00001c04ff007984 */ /* 0x000e640008000000 */
[----:B-1----:R-:W-:-:S13]  /*3a70*/  ISETP.NE.AND P0, PT, R0, RZ, PT ;  /* 0x000000ff0000720c */ /* 0x002fda0003f05270 */
[----:B------:R-:W-:Y:S05]  /*3a80*/  @P0 BRA `(.L_x_73) ;  /* 0x0000000000580947 */ /* 0x000fea0003800000 */
[----:B------:R-:W-:-:S13]  /*3a90*/  ELECT P0, URZ, PT ;  /* 0x0000000000ff782f */ /* 0x000fda0003800000 */
[----:B------:R-:W-:Y:S05]  /*3aa0*/  @!P0 BRA `(.L_x_74) ;  /* 0x0000000000608947 */ /* 0x000fea0003800000 */
[----:B------:R-:W-:Y:S01]  /*3ab0*/  UMOV UR5, 0x10 ;  /* 0x0000001000057882 */ /* 0x000fe20000000000 */
[----:B------:R-:W-:Y:S01]  /*3ac0*/  HFMA2 R0, -RZ, RZ, 0, 5.9604644775390625e-08 ;  /* 0x00000001ff007431 */ /* 0x000fe200000001ff */
[----:B------:R-:W-:-:S03]  /*3ad0*/  MOV R2, 0xffff ;  /* 0x0000ffff00027802 */ /* 0x000fc60000000f00 */
[----:B------:R-:W-:Y:S04]  /*3ae0*/  DEPBAR.LE SB1, 0x36 ;  /* 0x00009d800000791a */ /* 0x000fe80000000000 */
[----:B------:R-:W1:Y:S02]  /*3af0*/  UTCATOMSWS.FIND_AND_SET.ALIGN UP0, UR5, UR5 ;  /* 0x00000005000575e3 */ /* 0x000e640008000800 */
[----:B-1----:R-:W-:Y:S01]  /*3b00*/  MOV R3, UR5 ;  /* 0x0000000500037c02 */ /* 0x002fe20008000f00 */
[----:B------:R-:W-:Y:S06]  /*3b10*/  BRA.U UP0, `(.L_x_75) ;  /* 0x0000000100187547 */ /* 0x000fec000b800000 */
.L_x_76:
[----:B------:R-:W-:Y:S05]  /*3b20*/  NANOSLEEP 0x64 ;  /* 0x000000640000795d */ /* 0x000fea0003800000 */
[----:B------:R-:W-:-:S05]  /*3b30*/  UMOV UR5, 0x10 ;  /* 0x0000001000057882 */ /* 0x000fca0000000000 */
[----:B------:R-:W-:Y:S04]  /*3b40*/  DEPBAR.LE SB1, 0x36 ;  /* 0x00009d800000791a */ /* 0x000fe80000000000 */
[----:B------:R-:W1:Y:S02]  /*3b50*/  UTCATOMSWS.FIND_AND_SET.ALIGN UP0, UR5, UR5 ;  /* 0x00000005000575e3 */ /* 0x000e640008000800 */
[----:B-1----:R-:W-:Y:S01]  /*3b60*/  MOV R3, UR5 ;  /* 0x0000000500037c02 */ /* 0x002fe20008000f00 */
[----:B------:R-:W-:Y:S05]  /*3b70*/  BRA.U !UP0, `(.L_x_76) ;  /* 0xfffffffd08e87547 */ /* 0x000fea000b83ffff */
.L_x_75:
[-C--:B------:R-:W-:Y:S02]  /*3b80*/  SHF.L.U32 R2, R2, R3.reuse, RZ ;  /* 0x0000000302027219 */ /* 0x080fe400000006ff */
[----:B------:R-:W-:Y:S01]  /*3b90*/  SHF.L.U32 R0, R0, R3, RZ ;  /* 0x0000000300007219 */ /* 0x000fe200000006ff */
[----:B------:R-:W-:Y:S02]  /*3ba0*/  IMAD.SHL.U32 R3, R3, 0x20, RZ ;  /* 0x0000002003037824 */ /* 0x000fe400078e00ff */
[----:B------:R1:W-:Y:S04]  /*3bb0*/  ATOMS.OR RZ, [UR4+0x14], R2 ;  /* 0x00001402ffff798c */ /* 0x0003e8000b000004 */
[----:B------:R1:W-:Y:S04]  /*3bc0*/  ATOMS.OR RZ, [UR4+0x18], R0 ;  /* 0x00001800ffff798c */ /* 0x0003e8000b000004 */
[----:B------:R1:W-:Y:S01]  /*3bd0*/  STS [UR37+0x280], R3 ;  /* 0x00028003ff007988 */ /* 0x0003e20008000825 */
[----:B------:R-:W-:Y:S05]  /*3be0*/  BRA `(.L_x_74) ;  /* 0x0000000000107947 */ /* 0x000fea0003800000 */
.L_x_73:
[----:B------:R-:W-:Y:S02]  /*3bf0*/  MOV R0, 0xffffffff ;  /* 0xffffffff00007802 */ /* 0x000fe40000000f00 */
[----:B------:R-:W-:-:S03]  /*3c00*/  MOV R2, 0x3c30 ;  /* 0x00003c3000027802 */ /* 0x000fc60000000f00 */
[----:B------:R1:W-:Y:S04]  /*3c10*/  STS [UR37+0x280], R0 ;  /* 0x00028000ff007988 */ /* 0x0003e80008000825 */
[----:B-1-3-5:R-:W-:Y:S05]  /*3c20*/  CALL.REL.NOINC `($__internal_1_$__cuda_sm10x_tcgen05_guardrail_trap_phase_invalid_during_alloc) ;  /* 0x0000004400687944 */ /* 0x02afea0003c00000 */
.L_x_74:
[----:B------:R-:W-:Y:S05]  /*3c30*/  WARPSYNC.ALL ;  /* 0x0000000000007948 */ /* 0x000fea0003800000 */
[----:B------:R-:W2:Y:S01]  /*3c40*/  S2UR UR6, SR_CgaCtaId ;  /* 0x00000000000679c3 */ /* 0x000ea20000008800 */
[----:B------:R-:W-:Y:S01]  /*3c50*/  UMOV UR4, 0x400 ;  /* 0x0000040000047882 */ /* 0x000fe20000000000 */
[----:B------:R-:W-:-:S06]  /*3c60*/  NOP ;  /* 0x0000000000007918 */ /* 0x000fcc0000000000 */
[----:B------:R-:W-:Y:S06]  /*3c70*/  BAR.ARV 0x6, 0xa0 ;  /* 0x0182800000007b1d */ /* 0x000fec0000002000 */
[----:B------:R-:W4:Y:S01]  /*3c80*/  LDCU UR7, c[0x0][0x38c] ;  /* 0x00007180ff0777ac */ /* 0x000f220008000800 */
[----:B------:R-:W-:Y:S01]  /*3c90*/  IMAD.MOV.U32 R11, RZ, RZ, 0x1 ;  /* 0x00000001ff0b7424 */ /* 0x000fe200078e00ff */
[----:B------:R-:W-:Y:S01]  /*3ca0*/  CS2R R8, SRZ ;  /* 0x0000000000087805 */ /* 0x000fe2000001ff00 */
[----:B------:R-:W-:Y:S01]  /*3cb0*/  IMAD.MOV.U32 R10, RZ, RZ, RZ ;  /* 0x000000ffff0a7224 */ /* 0x000fe200078e00ff */
[----:B------:R-:W-:Y:S01]  /*3cc0*/  UMOV UR18, URZ ;  /* 0x000000ff00127c82 */ /* 0x000fe20008000000 */
[----:B------:R-:W-:Y:S01]  /*3cd0*/  UMOV UR17, URZ ;  /* 0x000000ff00117c82 */ /* 0x000fe20008000000 */
[----:B------:R-:W-:Y:S01]  /*3ce0*/  UMOV UR22, 0x0 ;  /* 0x0000000000167882 */ /* 0x000fe20000000000 */
[----:B------:R-:W-:Y:S01]  /*3cf0*/  UMOV UR23, 0x4100490 ;  /* 0x0410049000177882 */ /* 0x000fe20000000000 */
[----:B------:R-:W-:Y:S01]  /*3d00*/  UMOV UR20, 0x0 ;  /* 0x0000000000147882 */ /* 0x000fe20000000000 */
[----:B------:R-:W-:Y:S01]  /*3d10*/  UMOV UR21, 0x4100490 ;  /* 0x0410049000157882 */ /* 0x000fe20000000000 */
[----:B--2---:R-:W-:Y:S01]  /*3d20*/  ULEA UR6, UR6, UR4, 0x18 ;  /* 0x0000000406067291 */ /* 0x004fe2000f8ec0ff */
[----:B------:R-:W2:Y:S03]  /*3d30*/  LDCU UR4, c[0x0][0x38c] ;  /* 0x00007180ff0477ac */ /* 0x000ea60008000800 */
[----:B------:R-:W-:-:S02]  /*3d40*/  UIADD3 UR11, UPT, UPT, UR6, 0x2600, URZ ;  /* 0x00002600060b7890 */ /* 0x000fc4000fffe0ff */
[----:B----4-:R-:W-:-:S03]  /*3d50*/  UIADD3 UR7, UPT, UPT, UR7, 0x3f, URZ ;  /* 0x0000003f07077890 */ /* 0x010fc6000fffe0ff */
[----:B-1----:R-:W1:Y:S01]  /*3d60*/  LDS R0, [UR6+0x280] ;  /* 0x00028006ff007984 */ /* 0x002e620008000800 */
[----:B------:R-:W-:Y:S02]  /*3d70*/  UIADD3 UR12, UPT, UPT, UR6, 0x1d600, URZ ;  /* 0x0001d600060c7890 */ /* 0x000fe4000fffe0ff */
[----:B------:R-:W-:Y:S02]  /*3d80*/  USHF.R.S32.HI UR5, URZ, 0x1f, UR7 ;  /* 0x0000001fff057899 */ /* 0x000fe40008011407 */
[----:B------:R-:W-:Y:S02]  /*3d90*/  USHF.R.U32.HI UR11, URZ, 0x4, UR11 ;  /* 0x00000004ff0b7899 */ /* 0x000fe4000801160b */
[----:B------:R-:W-:Y:S02]  /*3da0*/  ULEA.HI UR5, UR5, UR7, URZ, 0x6 ;  /* 0x0000000705057291 */ /* 0x000fe4000f8f30ff */
[----:B------:R-:W-:Y:S02]  /*3db0*/  USHF.R.U32.HI UR12, URZ, 0x4, UR12 ;  /* 0x00000004ff0c7899 */ /* 0x000fe4000801160c */
[----:B------:R-:W-:-:S02]  /*3dc0*/  USHF.R.S32.HI UR5, URZ, 0x6, UR5 ;  /* 0x00000006ff057899 */ /* 0x000fc40008011405 */
[----:B------:R-:W-:Y:S02]  /*3dd0*/  ULOP3.LUT UR11, UR11, 0x3fff, URZ, 0xc0, !UPT ;  /* 0x00003fff0b0b7892 */ /* 0x000fe4000f8ec0ff */
[----:B------:R-:W-:Y:S02]  /*3de0*/  UISETP.LT.AND UP0, UPT, UR5, 0x1, UPT ;  /* 0x000000010500788c */ /* 0x000fe4000bf01270 */
[----:B------:R-:W-:Y:S02]  /*3df0*/  ULOP3.LUT UR12, UR12, 0x3fff, URZ, 0xc0, !UPT ;  /* 0x00003fff0c0c7892 */ /* 0x000fe4000f8ec0ff */
[----:B------:R-:W-:Y:S02]  /*3e00*/  USEL UR10, UR5, 0x1, !UP0 ;  /* 0x00000001050a7887 */ /* 0x000fe4000c000000 */
[----:B------:R-:W-:Y:S02]  /*3e10*/  ULOP3.LUT UR11, UR11, 0x10000, URZ, 0xfc, !UPT ;  /* 0x000100000b0b7892 */ /* 0x000fe4000f8efcff */
[----:B------:R-:W-:-:S02]  /*3e20*/  ULOP3.LUT UR12, UR12, 0x10000, URZ, 0xfc, !UPT ;  /* 0x000100000c0c7892 */ /* 0x000fc4000f8efcff */
[----:B------:R-:W-:Y:S02]  /*3e30*/  UIADD3 UR10, UPT, UPT, -UR10, URZ, URZ ;  /* 0x000000ff0a0a7290 */ /* 0x000fe4000fffe1ff */
[----:B--2---:R-:W-:Y:S01]  /*3e40*/  UISETP.GE.AND UP3, UPT, UR4, 0x1, UPT ;  /* 0x000000010400788c */ /* 0x004fe2000bf66270 */
[----:B-1----:R-:W-:-:S15]  /*3e50*/  R2UR UR19, R0 ;  /* 0x00000000001372ca */ /* 0x002fde00000e0000 */
.L_x_83:
[----:B------:R-:W-:Y:S02]  /*3e60*/  LEA R0, R10, UR6, 0x3 ;  /* 0x000000060a007c11 */ /* 0x000fe4000f8e18ff */
[----:B------:R-:W-:Y:S02]  /*3e70*/  SHF.L.U32 R5, R9, 0x1f, RZ ;  /* 0x0000001f09057819 */ /* 0x000fe400000006ff */
[----:B------:R-:W-:Y:S01]  /*3e80*/  PLOP3.LUT P0, PT, PT, PT, UP3, 0x80, 0x8 ;  /* 0x000000000008781c */ /* 0x000fe20003f0f038 */
[----:B------:R-:W-:Y:S01]  /*3e90*/  VIADD R3, R0, 0x1e0 ;  /* 0x000001e000037836 */ /* 0x000fe20000000000 */
[----:B-1----:R-:W1:Y:S02]  /*3ea0*/  SYNCS.PHASECHK.TRANS64.TRYWAIT P1, [R0+URZ+0x1d0], R5 ;  /* 0x0001d005000075a7 */ /* 0x002e6400080211ff */
[----:B-1--4-:R-:W-:Y:S09]  /*3eb0*/  @!P1 BRA `(.L_x_77) ;  /* 0x0000003c00909947 */ /* 0x012ff20003800000 */
.L_x_180:
[----:B------:R-:W-:Y:S01]  /*3ec0*/  LEA R4, R10, UR6, 0x4 ;  /* 0x000000060a047c11 */ /* 0x000fe2000f8e20ff */
[----:B------:R-:W-:Y:S01]  /*3ed0*/  @UP3 ULEA UR4, UR17, UR6, 0x3 ;  /* 0x0000000611043291 */ /* 0x000fe2000f8e18ff */
[----:B------:R-:W-:Y:S01]  /*3ee0*/  PLOP3.LUT P2, PT, PT, PT, PT, 0x80, 0x8 ;  /* 0x000000000008781c */ /* 0x000fe20003f4f070 */
[----:B------:R-:W-:Y:S01]  /*3ef0*/  ULEA UR8, UR18, UR6, 0x3 ;  /* 0x0000000612087291 */ /* 0x000fe2000f8e18ff */
[----:B------:R-:W-:Y:S02]  /*3f00*/  PRMT R3, RZ, 0x654, R3 ;  /* 0x00000654ff037816 */ /* 0x000fe40000000003 */
[----:B-1----:R-:W1:Y:S01]  /*3f10*/  LDS.128 R4, [R4+0x260] ;  /* 0x0002600004047984 */ /* 0x002e620000000c00 */
[----:B------:R-:W-:Y:S02]  /*3f20*/  @P0 SHF.L.U32 R2, R8, 0x1f, RZ ;  /* 0x0000001f08020819 */ /* 0x000fe400000006ff */
[----:B------:R-:W-:Y:S01]  /*3f30*/  SHF.L.U32 R0, R11, 0x1f, RZ ;  /* 0x0000001f0b007819 */ /* 0x000fe200000006ff */
[----:B------:R-:W-:Y:S01]  /*3f40*/  @!PT LDS RZ, [RZ] ;  /* 0x00000000fffff984 */ /* 0x000fe20000000800 */
[----:B------:R-:W-:Y:S01]  /*3f50*/  @!PT LDS RZ, [RZ] ;  /* 0x00000000fffff984 */ /* 0x000fe20000000800 */
[----:B------:R-:W-:Y:S01]  /*3f60*/  @!PT LDS RZ, [RZ] ;  /* 0x00000000fffff984 */ /* 0x000fe20000000800 */
[----:B------:R-:W-:Y:S01]  /*3f70*/  @!PT LDS RZ, [RZ] ;  /* 0x00000000fffff984 */ /* 0x000fe20000000800 */
[----:B------:R2:W-:Y:S06]  /*3f80*/  MEMBAR.ALL.CTA ;  /* 0x0000000000007992 */ /* 0x0005ec0000008000 */
[----:B--2---:R-:W2:Y:S02]  /*3f90*/  FENCE.VIEW.ASYNC.S ;  /* 0x00000000000073c6 */ /* 0x004ea40000000000 */
[----:B--2---:R2:W-:Y:S01]  /*3fa0*/  SYNCS.ARRIVE.TRANS64.RED.A1T0 RZ, [R3+URZ], RZ ;  /* 0x000000ff03ff79a7 */ /* 0x0045e200081004ff */
[----:B------:R2:W4:Y:S01]  /*3fb0*/  @P0 SYNCS.PHASECHK.TRANS64.TRYWAIT P2, [UR4], R2 ;  /* 0x00000002ff0005a7 */ /* 0x0005220008041104 */
[----:B------:R-:W-:Y:S01]  /*3fc0*/  ULEA.HI UR4, UR18, UR18, URZ, 0x1 ;  /* 0x0000001212047291 */ /* 0x000fe2000f8f08ff */
[----:B-1----:R-:W-:-:S03]  /*3fd0*/  LOP3.LUT P1, RZ, R6, 0x1, RZ, 0xc0, !PT ;  /* 0x0000000106ff7812 */ /* 0x002fc6000782c0ff */
[----:B------:R-:W-:Y:S02]  /*3fe0*/  USHF.L.U32 UR9, UR4, 0x5, URZ ;  /* 0x0000000504097899 */ /* 0x000fe400080006ff */
[----:B------:R-:W-:Y:S02]  /*3ff0*/  ULOP3.LUT UR4, UR4, 0xffe, URZ, 0xc0, !UPT ;  /* 0x00000ffe04047892 */ /* 0x000fe4000f8ec0ff */
[----:B------:R-:W-:Y:S02]  /*4000*/  ULOP3.LUT UR9, UR9, 0xffffffc0, URZ, 0xc0, !UPT ;  /* 0xffffffc009097892 */ /* 0x000fe4000f8ec0ff */
[----:B------:R-:W-:Y:S02]  /*4010*/  UIADD3 UR4, UPT, UPT, -UR4, UR18, URZ ;  /* 0x0000001204047290 */ /* 0x000fe4000fffe1ff */
[----:B------:R-:W-:Y:S01]  /*4020*/  UIADD3 UR9, UPT, UPT, UR19, UR9, URZ ;  /* 0x0000000913097290 */ /* 0x000fe2000fffe0ff */
[----:B------:R-:W1:Y:S03]  /*4030*/  SYNCS.PHASECHK.TRANS64.TRYWAIT P0, [UR8+0x210], R0 ;  /* 0x00021000ff0075a7 */ /* 0x000e660008001108 */
[----:B------:R-:W-:Y:S01]  /*4040*/  ULEA UR9, UR4, UR9, 0x14 ;  /* 0x0000000904097291 */ /* 0x000fe2000f8ea0ff */
[----:B-12-4-:R-:W-:Y:S11]  /*4050*/  @!P0 BRA `(.L_x_78) ;  /* 0x0000003c003c8947 */ /* 0x016ff60003800000 */
.L_x_182:
[----:B------:R-:W-:Y:S01]  /*4060*/  IADD3 R10, PT, PT, R10, 0x1, RZ ;  /* 0x000000010a0a7810 */ /* 0x000fe20007ffe0ff */
[----:B------:R-:W-:Y:S06]  /*4070*/  BRA.U !UP3, `(.L_x_79) ;  /* 0x000000010b987547 */ /* 0x000fec000b800000 */
[----:B------:R-:W-:Y:S01]  /*4080*/  UPLOP3.LUT UP4, UPT, UPT, UPT, UPT, 0x40, 0x4 ;  /* 0x000000000004789c */ /* 0x000fe20003f8e870 */
[----:B------:R-:W-:Y:S01]  /*4090*/  UMOV UR16, UR10 ;  /* 0x0000000a00107c82 */ /* 0x000fe20008000000 */
[----:B------:R-:W-:Y:S01]  /*40a0*/  UMOV UR15, UR5 ;  /* 0x00000005000f7c82 */ /* 0x000fe20008000000 */
[----:B------:R-:W-:-:S08]  /*40b0*/  UMOV UR14, UR17 ;  /* 0x00000011000e7c82 */ /* 0x000fd00008000000 */
.L_x_82:
[----:B------:R-:W-:Y:S02]  /*40c0*/  UIADD3 UR16, UPT, UPT, UR16, 0x1, URZ ;  /* 0x0000000110107890 */ /* 0x000fe4000fffe0ff */
[----:B--2---:R-:W-:Y:S02]  /*40d0*/  ULEA UR7, UR14, UR6, 0x3 ;  /* 0x000000060e077291 */ /* 0x004fe4000f8e18ff */
[----:B------:R-:W-:Y:S01]  /*40e0*/  UISETP.NE.AND UP0, UPT, UR16, URZ, UPT ;  /* 0x000000ff1000728c */ /* 0x000fe2000bf05270 */
[----:B----4-:R-:W-:Y:S10]  /*40f0*/  @P2 BRA `(.L_x_80) ;  /* 0x00000000000c2947 */ /* 0x010ff40003800000 */
[----:B-1----:R-:W-:Y:S04]  /*4100*/  SHF.L.U32 R3, R8, 0x1f, RZ ;  /* 0x0000001f08037819 */ /* 0x002fe800000006ff */
[----:B------:R-:W1:Y:S02]  /*4110*/  SYNCS.PHASECHK.TRANS64.TRYWAIT P0, [UR7], R3 ;  /* 0x00000003ff0075a7 */ /* 0x000e640008001107 */
[----:B-1----:R-:W-:Y:S05]  /*4120*/  @!P0 BRA `(.L_x_81) ;  /* 0x0000003c00208947 */ /* 0x002fea0003800000 */
.L_x_80:
[----:B------:R-:W-:Y:S01]  /*4130*/  UISETP.NE.AND UP1, UPT, UR15, 0x1, UPT ;  /* 0x000000010f00788c */ /* 0x000fe2000bf25270 */
[----:B------:R-:W-:Y:S01]  /*4140*/  PLOP3.LUT P2, PT, PT, PT, PT, 0x80, 0x8 ;  /* 0x000000000008781c */ /* 0x000fe20003f4f070 */
[----:B------:R-:W-:Y:S02]  /*4150*/  UIADD3 UR17, UPT, UPT, UR14, 0x1, URZ ;  /* 0x000000010e117890 */ /* 0x000fe4000fffe0ff */
[----:B------:R-:W-:Y:S02]  /*4160*/  ULEA UR24, UR14, UR12, 0x8 ;  /* 0x0000000c0e187291 */ /* 0x000fe4000f8e40ff */
[----:B------:R-:W-:Y:S01]  /*4170*/  UISETP.NE.AND UP2, UPT, UR17, 0x1b, UPT ;  /* 0x0000001b1100788c */ /* 0x000fe2000bf45270 */
[----:B------:R-:W-:Y:S01]  /*4180*/  PLOP3.LUT P0, PT, PT, PT, UP1, 0x80, 0x8 ;  /* 0x000000000008781c */ /* 0x000fe20003f0f018 */
[----:B------:R-:W-:Y:S02]  /*4190*/  ULEA UR26, UR14, UR11, 0x8 ;  /* 0x0000000b0e1a7291 */ /* 0x000fe4000f8e40ff */
[----:B------:R-:W-:Y:S02]  /*41a0*/  USEL UR13, URZ, 0x1, UP2 ;  /* 0x00000001ff0d7887 */ /* 0x000fe40009000000 */
[----:B------:R-:W-:Y:S02]  /*41b0*/  USEL UR17, UR17, URZ, UP2 ;  /* 0x000000ff11117287 */ /* 0x000fe40009000000 */
[----:B------:R-:W-:Y:S02]  /*41c0*/  UIADD3 UR30, UPT, UPT, UR24, 0x2, URZ ;  /* 0x00000002181e7890 */ /* 0x000fe4000fffe0ff */
[----:B------:R-:W-:Y:S01]  /*41d0*/  @UP1 ULEA UR4, UR17, UR6, 0x3 ;  /* 0x0000000611041291 */ /* 0x000fe2000f8e18ff */
[----:B------:R-:W-:Y:S01]  /*41e0*/  LOP3.LUT R8, R8, UR13, RZ, 0x3c, !PT ;  /* 0x0000000d08087c12 */ /* 0x000fe2000f8e3cff */
[----:B------:R-:W-:Y:S02]  /*41f0*/  UIADD3 UR28, UPT, UPT, UR26, 0x2, URZ ;  /* 0x000000021a1c7890 */ /* 0x000fe4000fffe0ff */
[----:B------:R-:W-:Y:S01]  /*4200*/  UIADD3 UR7, UPT, UPT, UR7, 0xd8, URZ ;  /* 0x000000d807077890 */ /* 0x000fe2000fffe0ff */
[----:B-1----:R-:W-:Y:S01]  /*4210*/  @P0 SHF.L.U32 R0, R8, 0x1f, RZ ;  /* 0x0000001f08000819 */ /* 0x002fe200000006ff */
[----:B------:R-:W-:Y:S01]  /*4220*/  UMOV UR25, 0x80004020 ;  /* 0x8000402000197882 */ /* 0x000fe20000000000 */
[----:B------:R-:W-:Y:S01]  /*4230*/  UMOV UR27, 0x80004020 ;  /* 0x80004020001b7882 */ /* 0x000fe20000000000 */
[----:B------:R-:W-:Y:S01]  /*4240*/  UMOV UR31, 0x80004020 ;  /* 0x80004020001f7882 */ /* 0x000fe20000000000 */
[----:B------:R2:W4:Y:S01]  /*4250*/  @P0 SYNCS.PHASECHK.TRANS64.TRYWAIT P2, [UR4], R0 ;  /* 0x00000000ff0005a7 */ /* 0x0005220008041104 */
[----:B------:R-:W-:Y:S01]  /*4260*/  UIADD3 UR15, UPT, UPT, UR15, -0x1, URZ ;  /* 0xffffffff0f0f7890 */ /* 0x000fe2000fffe0ff */
[----:B------:R2:W-:Y:S01]  /*4270*/  UTCQMMA gdesc[UR26], gdesc[UR24], tmem[UR9], tmem[UR22], idesc[UR23], UP4 ;  /* 0x00ff16181a0075ea */ /* 0x0005e2000a000309 */
[----:B------:R-:W-:Y:S01]  /*4280*/  UPLOP3.LUT UP4, UPT, UPT, UPT, UPT, 0x80, 0x8 ;  /* 0x000000000008789c */ /* 0x000fe20003f8f070 */
[----:B------:R-:W-:Y:S01]  /*4290*/  UMOV UR29, 0x80004020 ;  /* 0x80004020001d7882 */ /* 0x000fe20000000000 */
[----:B------:R-:W-:Y:S01]  /*42a0*/  UMOV UR14, UR17 ;  /* 0x00000011000e7c82 */ /* 0x000fe20008000000 */
[----:B------:R2:W-:Y:S01]  /*42b0*/  UTCQMMA gdesc[UR28], gdesc[UR30], tmem[UR9], tmem[UR20], idesc[UR21], UPT ;  /* 0x00ff141e1c0075ea */ /* 0x0005e2000b800309 */
[----:B------:R2:W-:Y:S01]  /*42c0*/  UTCBAR [UR7], URZ ;  /* 0x000000ff070073e9 */ /* 0x0005e200080000ff */
[----:B------:R-:W-:Y:S06]  /*42d0*/  BRA.U UP0, `(.L_x_82) ;  /* 0xfffffffd00787547 */ /* 0x000fec000b83ffff */
.L_x_79:
[----:B------:R-:W-:Y:S01]  /*42e0*/  UIADD3 UR18, UPT, UPT, UR18, 0x1, URZ ;  /* 0x0000000112127890 */ /* 0x000fe2000fffe0ff */
[C---:B------:R-:W-:Y:S01]  /*42f0*/  ISETP.NE.AND P0, PT, R10.reuse, 0x2, PT ;  /* 0x000000020a00780c */ /* 0x040fe20003f05270 */
[----:B------:R-:W-:Y:S02]  /*4300*/  UIADD3 UR8, UPT, UPT, UR8, 0x1f0, URZ ;  /* 0x000001f008087890 */ /* 0x000fe4000fffe0ff */
[----:B------:R-:W-:Y:S01]  /*4310*/  UISETP.NE.AND UP0, UPT, UR18, 0x4, UPT ;  /* 0x000000041200788c */ /* 0x000fe2000bf05270 */
[----:B-12---:R-:W-:Y:S02]  /*4320*/  SEL R0, RZ, 0x1, P0 ;  /* 0x00000001ff007807 */ /* 0x006fe40000000000 */
[----:B------:R-:W-:Y:S01]  /*4330*/  SEL R10, R10, RZ, P0 ;  /* 0x000000ff0a0a7207 */ /* 0x000fe20000000000 */
[----:B------:R-:W-:Y:S01]  /*4340*/  USEL UR4, URZ, 0x1, UP0 ;  /* 0x00000001ff047887 */ /* 0x000fe20008000000 */
[----:B------:R-:W-:Y:S01]  /*4350*/  LOP3.LUT R9, R9, R0, RZ, 0x3c, !PT ;  /* 0x0000000009097212 */ /* 0x000fe200078e3cff */
[----:B------:R-:W-:Y:S01]  /*4360*/  USEL UR18, UR18, URZ, UP0 ;  /* 0x000000ff12127287 */ /* 0x000fe20008000000 */
[----:B------:R1:W-:Y:S03]  /*4370*/  UTCBAR [UR8], URZ ;  /* 0x000000ff080073e9 */ /* 0x0003e600080000ff */
[----:B------:R-:W-:Y:S01]  /*4380*/  LOP3.LUT R11, R11, UR4, RZ, 0x3c, !PT ;  /* 0x000000040b0b7c12 */ /* 0x000fe2000f8e3cff */
[----:B------:R-:W-:Y:S07]  /*4390*/  @P1 BRA `(.L_x_83) ;  /* 0xfffffff800b01947 */ /* 0x000fee000383ffff */
[----:B------:R-:W2:Y:S01]  /*43a0*/  S2UR UR4, SR_CgaCtaId ;  /* 0x00000000000479c3 */ /* 0x000ea20000008800 */
[----:B------:R-:W-:Y:S01]  /*43b0*/  ELECT P0, URZ, PT ;  /* 0x0000000000ff782f */ /* 0x000fe20003800000 */
[----:B------:R-:W-:Y:S01]  /*43c0*/  IMAD.MOV.U32 R0, RZ, RZ, 0x1 ;  /* 0x00000001ff007424 */ /* 0x000fe200078e00ff */
[----:B------:R-:W-:Y:S01]  /*43d0*/  UIADD3 UR6, UPT, UPT, UR6, 0x210, URZ ;  /* 0x0000021006067890 */ /* 0x000fe2000fffe0ff */
[----:B------:R-:W-:Y:S01]  /*43e0*/  SHF.L.U32 R3, R11, 0x1f, RZ ;  /* 0x0000001f0b037819 */ /* 0x000fe200000006ff */
[----:B------:R-:W-:-:S03]  /*43f0*/  UMOV UR5, 0x40 ;  /* 0x0000004000057882 */ /* 0x000fc60000000000 */
[----:B------:R-:W-:Y:S01]  /*4400*/  UVIRTCOUNT.DEALLOC.SMPOOL 0x80 ;  /* 0x000000800000784c */ /* 0x000fe20000000000 */
[----:B--2---:R-:W-:Y:S02]  /*4410*/  ULEA UR4, UR4, UR5, 0x18 ;  /* 0x0000000504047291 */ /* 0x004fe4000f8ec0ff */
[----:B------:R-:W-:-:S07]  /*4420*/  ULEA UR5, UR18, UR6, 0x3 ;  /* 0x0000000612057291 */ /* 0x000fce000f8e18ff */
[----:B------:R2:W-:Y:S02]  /*4430*/  @P0 STS.U8 [UR4+0x1c], R0 ;  /* 0x00001c00ff000988 */ /* 0x0005e40008000004 */
[----:B------:R-:W3:Y:S02]  /*4440*/  SYNCS.PHASECHK.TRANS64.TRYWAIT P0, [UR5], R3 ;  /* 0x00000003ff0075a7 */ /* 0x000ee40008001105 */
[----:B--23--:R-:W-:Y:S05]  /*4450*/  @!P0 BRA `(.L_x_84) ;  /* 0x00000038006c8947 */ /* 0x00cfea0003800000 */
.L_x_185:
[----:B------:R-:W-:-:S04]  /*4460*/  UIADD3 UR7, UPT, UPT, UR18, 0x1, URZ ;  /* 0x0000000112077890 */ /* 0x000fc8000fffe0ff */
[----:B------:R-:W-:-:S04]  /*4470*/  UISETP.NE.AND UP0, UPT, UR7, 0x4, UPT ;  /* 0x000000040700788c */ /* 0x000fc8000bf05270 */
[----:B-1----:R-:W-:Y:S02]  /*4480*/  USEL UR8, URZ, 0x1, UP0 ;  /* 0x00000001ff087887 */ /* 0x002fe40008000000 */
[----:B------:R-:W-:-:S04]  /*4490*/  USEL UR7, UR7, URZ, UP0 ;  /* 0x000000ff07077287 */ /* 0x000fc80008000000 */
[----:B------:R-:W-:Y:S01]  /*44a0*/  ULEA UR5, UR7, UR6, 0x3 ;  /* 0x0000000607057291 */ /* 0x000fe2000f8e18ff */
[----:B------:R-:W-:-:S04]  /*44b0*/  LOP3.LUT R2, R11, UR8, RZ, 0x3c, !PT ;  /* 0x000000080b027c12 */ /* 0x000fc8000f8e3cff */
[----:B--2---:R-:W-:-:S04]  /*44c0*/  SHF.L.U32 R3, R2, 0x1f, RZ ;  /* 0x0000001f02037819 */ /* 0x004fc800000006ff */
[----:B------:R-:W1:Y:S02]  /*44d0*/  SYNCS.PHASECHK.TRANS64.TRYWAIT P0, [UR5], R3 ;  /* 0x00000003ff0075a7 */ /* 0x000e640008001105 */
[----:B-1----:R-:W-:Y:S05]  /*44e0*/  @!P0 BRA `(.L_x_85) ;  /* 0x0000003800608947 */ /* 0x002fea0003800000 */
.L_x_187:
        /* <DEDUP_REMOVED lines=9> */
.L_x_189:
[----:B------:R-:W-:-:S04]  /*4580*/  UIADD3 UR7, UPT, UPT, UR7, 0x1, URZ ;  /* 0x0000000107077890 */ /* 0x000fc8000fffe0ff */
[----:B------:R-:W-:-:S04]  /*4590*/  UISETP.NE.AND UP0, UPT, UR7, 0x4, UPT ;  /* 0x000000040700788c */ /* 0x000fc8000bf05270 */
[----:B------:R-:W-:Y:S02]  /*45a0*/  USEL UR5, URZ, 0x1, UP0 ;  /* 0x00000001ff057887 */ /* 0x000fe40008000000 */
[----:B------:R-:W-:-:S04]  /*45b0*/  USEL UR7, UR7, URZ, UP0 ;  /* 0x000000ff07077287 */ /* 0x000fc80008000000 */
[----:B------:R-:W-:Y:S01]  /*45c0*/  ULEA UR7, UR7, UR6, 0x3 ;  /* 0x0000000607077291 */ /* 0x000fe2000f8e18ff */
[----:B-1----:R-:W-:-:S04]  /*45d0*/  LOP3.LUT R3, R2, UR5, RZ, 0x3c, !PT ;  /* 0x0000000502037c12 */ /* 0x002fc8000f8e3cff */
[----:B------:R-:W-:-:S04]  /*45e0*/  SHF.L.U32 R3, R3, 0x1f, RZ ;  /* 0x0000001f03037819 */ /* 0x000fc800000006ff */
[----:B------:R-:W1:Y:S02]  /*45f0*/  SYNCS.PHASECHK.TRANS64.TRYWAIT P0, [UR7], R3 ;  /* 0x00000003ff0075a7 */ /* 0x000e640008001107 */
[----:B-1----:R-:W-:Y:S05]  /*4600*/  @!P0 BRA `(.L_x_87) ;  /* 0x0000003800488947 */ /* 0x002fea0003800000 */
.L_x_191:
[----:B------:R-:W-:Y:S01]  /*4610*/  NOP ;  /* 0x0000000000007918 */ /* 0x000fe20000000000 */
[----:B-1----:R-:W1:Y:S01]  /*4620*/  LDS R0, [UR4+0x14] ;  /* 0x00001404ff007984 */ /* 0x002e620008000800 */
[----:B------:R-:W-:Y:S01]  /*4630*/  ULOP3.LUT UR6, UR19, 0xffff, URZ, 0xc0, !UPT ;  /* 0x0000ffff13067892 */ /* 0x000fe2000f8ec0ff */
[----:B------:R-:W-:Y:S01]  /*4640*/  UMOV UR8, 0xffff ;  /* 0x0000ffff00087882 */ /* 0x000fe20000000000 */
[----:B------:R-:W-:Y:S02]  /*4650*/  UMOV UR5, 0x1 ;  /* 0x0000000100057882 */ /* 0x000fe40000000000 */
[----:B------:R-:W-:-:S04]  /*4660*/  USHF.R.U32.HI UR6, URZ, 0x5, UR6 ;  /* 0x00000005ff067899 */ /* 0x000fc80008011606 */
[----:B------:R-:W-:Y:S02]  /*4670*/  USHF.L.U32 UR8, UR8, UR6, URZ ;  /* 0x0000000608087299 */ /* 0x000fe400080006ff */
[----:B------:R-:W-:-:S04]  /*4680*/  USHF.L.U32 UR5, UR5, UR6, URZ ;  /* 0x0000000605057299 */ /* 0x000fc800080006ff */
[----:B-1----:R-:W-:-:S04]  /*4690*/  LOP3.LUT R0, R0, UR8, RZ, 0xc0, !PT ;  /* 0x0000000800007c12 */ /* 0x002fc8000f8ec0ff */
[----:B------:R-:W-:-:S13]  /*46a0*/  ISETP.NE.AND P0, PT, R0, UR8, PT ;  /* 0x0000000800007c0c */ /* 0x000fda000bf05270 */
[----:B------:R-:W-:Y:S05]  /*46b0*/  @P0 BRA `(.L_x_88) ;  /* 0x0000000000580947 */ /* 0x000fea0003800000 */
[----:B------:R-:W1:Y:S02]  /*46c0*/  LDS R0, [UR4+0x18] ;  /* 0x00001804ff007984 */ /* 0x000e640008000800 */
[----:B-1----:R-:W-:-:S04]  /*46d0*/  LOP3.LUT R0, R0, UR5, RZ, 0xc0, !PT ;  /* 0x0000000500007c12 */ /* 0x002fc8000f8ec0ff */
[----:B------:R-:W-:-:S13]  /*46e0*/  ISETP.NE.AND P0, PT, R0, UR5, PT ;  /* 0x0000000500007c0c */ /* 0x000fda000bf05270 */
[----:B------:R-:W-:Y:S05]  /*46f0*/  @P0 BRA `(.L_x_89) ;  /* 0x00000000003c0947 */ /* 0x000fea0003800000 */
[----:B------:R-:W1:Y:S01]  /*4700*/  S2R R2, SR_LANEID ;  /* 0x0000000000027919 */ /* 0x000e620000000000 */
[----:B------:R-:W-:Y:S01]  /*4710*/  ULOP3.LUT UR8, URZ, UR8, URZ, 0x33, !UPT ;  /* 0x00000008ff087292 */ /* 0x000fe2000f8e33ff */
[----:B------:R-:W-:Y:S01]  /*4720*/  LOP3.LUT R4, RZ, UR5, RZ, 0x33, !PT ;  /* 0x00000005ff047c12 */ /* 0x000fe2000f8e33ff */
[----:B------:R-:W-:Y:S02]  /*4730*/  VOTEU.ANY UR7, UPT, PT ;  /* 0x0000000000077886 */ /* 0x000fe400038e0100 */
[----:B------:R-:W-:Y:S01]  /*4740*/  UFLO.U32 UR7, UR7 ;  /* 0x00000007000772bd */ /* 0x000fe200080e0000 */
[----:B------:R-:W2:Y:S01]  /*4750*/  REDUX UR5, R4 ;  /* 0x00000000040573c4 */ /* 0x000ea20000000000 */
[----:B------:R-:W-:-:S06]  /*4760*/  IMAD.U32 R0, RZ, RZ, UR8 ;  /* 0x00000008ff007e24 */ /* 0x000fcc000f8e00ff */
[----:B------:R3:W-:Y:S01]  /*4770*/  UTCATOMSWS.AND URZ, UR8 ;  /* 0x0000000800ff79e3 */ /* 0x0007e20008000000 */
[----:B------:R-:W4:Y:S01]  /*4780*/  REDUX UR6, R0 ;  /* 0x00000000000673c4 */ /* 0x000f220000000000 */
[----:B-1----:R-:W-:Y:S01]  /*4790*/  ISETP.EQ.U32.AND P0, PT, R2, UR7, PT ;  /* 0x0000000702007c0c */ /* 0x002fe2000bf02070 */
[----:B--2---:R-:W-:Y:S01]  /*47a0*/  IMAD.U32 R2, RZ, RZ, UR5 ;  /* 0x00000005ff027e24 */ /* 0x004fe2000f8e00ff */
[----:B----4-:R-:W-:-:S11]  /*47b0*/  MOV R3, UR6 ;  /* 0x0000000600037c02 */ /* 0x010fd60008000f00 */
[----:B------:R3:W-:Y:S04]  /*47c0*/  @P0 ATOMS.AND RZ, [UR4+0x14], R3 ;  /* 0x00001403ffff098c */ /* 0x0007e8000a800004 */
[----:B------:R3:W-:Y:S01]  /*47d0*/  @P0 ATOMS.AND RZ, [UR4+0x18], R2 ;  /* 0x00001802ffff098c */ /* 0x0007e2000a800004 */
[----:B------:R-:W-:Y:S05]  /*47e0*/  BRA `(.L_x_90) ;  /* 0x0000000000147947 */ /* 0x000fea0003800000 */
.L_x_89:
[----:B------:R-:W-:Y:S02]  /*47f0*/  MOV R2, 0x4810 ;  /* 0x0000481000027802 */ /* 0x000fe40000000f00 */
[----:B----45:R-:W-:Y:S05]  /*4800*/  CALL.REL.NOINC `($__internal_0_$__cuda_sm10x_tcgen05_guardrail_trap_col_being_dealloced_not_returned_by_alloc) ;  /* 0x0000003800647944 */ /* 0x030fea0003c00000 */
[----:B------:R-:W-:Y:S05]  /*4810*/  BRA `(.L_x_90) ;  /* 0x0000000000087947 */ /* 0x000fea0003800000 */
.L_x_88:
[----:B------:R-:W-:Y:S02]  /*4820*/  MOV R2, 0x4840 ;  /* 0x0000484000027802 */ /* 0x000fe40000000f00 */
[----:B----45:R-:W-:Y:S05]  /*4830*/  CALL.REL.NOINC `($__internal_2_$__cuda_sm10x_tcgen05_guardrail_trap_unallocated_columns_being_dealloced) ;  /* 0x0000003800707944 */ /* 0x030fea0003c00000 */
.L_x_90:
[----:B------:R-:W-:Y:S01]  /*4840*/  NOP ;  /* 0x0000000000007918 */ /* 0x000fe20000000000 */
[----:B---3--:R-:W-:Y:S05]  /*4850*/  EXIT ;  /* 0x000000000000794d */ /* 0x008fea0003800000 */
.L_x_72:
[----:B------:R-:W-:-:S09]  /*4860*/  UISETP.NE.OR UP2, UPT, UR8, 0x3, !UP2 ;  /* 0x000000030800788c */ /* 0x000fd2000d745670 */
[----:B------:R-:W-:Y:S05]  /*4870*/  BRA.U UP2, `(.L_x_91) ;  /* 0x0000000902c87547 */ /* 0x000fea000b800000 */
[----:B------:R-:W1:Y:S01]  /*4880*/  LDCU.64 UR6, c[0x0][0x888] ;  /* 0x00011100ff0677ac */ /* 0x000e620008000a00 */
[----:B------:R-:W2:Y:S01]  /*4890*/  LDC R0, c[0x0][0xb30] ;  /* 0x0002cc00ff007b82 */ /* 0x000ea20000000800 */
[----:B------:R-:W-:Y:S01]  /*48a0*/  IMAD.MOV.U32 R30, RZ, RZ, 0x1 ;  /* 0x00000001ff1e7424 */ /* 0x000fe200078e00ff */
[----:B------:R-:W-:Y:S01]  /*48b0*/  CS2R R28, SRZ ;  /* 0x00000000001c7805 */ /* 0x000fe2000001ff00 */
[----:B------:R-:W4:Y:S01]  /*48c0*/  LDCU.64 UR4, c[0x0][0x890] ;  /* 0x00011200ff0477ac */ /* 0x000f220008000a00 */
[----:B------:R-:W-:Y:S01]  /*48d0*/  IMAD.MOV.U32 R25, RZ, RZ, 0x1000 ;  /* 0x00001000ff197424 */ /* 0x000fe200078e00ff */
[----:B------:R-:W-:-:S03]  /*48e0*/  UMOV UR8, 0x400 ;  /* 0x0000040000087882 */ /* 0x000fc60000000000 */
[----:B------:R-:W3:Y:S01]  /*48f0*/  LDC R19, c[0x0][0x370] ;  /* 0x0000dc00ff137b82 */ /* 0x000ee20000000800 */
[----:B------:R-:W-:-:S07]  /*4900*/  UPLOP3.LUT UP1, UPT, UPT, UPT, UPT, 0x40, 0x4 ;  /* 0x000000000004789c */ /* 0x000fce0003f2e870 */
[----:B------:R-:W3:Y:S01]  /*4910*/  LDC R2, c[0x0][0xb0c] ;  /* 0x0002c300ff027b82 */ /* 0x000ee20000000800 */
[----:B-1----:R-:W-:Y:S02]  /*4920*/  UISETP.NE.U32.AND UP2, UPT, UR6, URZ, UPT ;  /* 0x000000ff0600728c */ /* 0x002fe4000bf45070 */
[----:B------:R-:W-:Y:S02]  /*4930*/  ULEA UR6, UR37, UR8, 0x18 ;  /* 0x0000000825067291 */ /* 0x000fe4000f8ec0ff */
[----:B------:R-:W-:Y:S02]  /*4940*/  UISETP.NE.AND.EX UP2, UPT, UR7, URZ, UPT, UP2 ;  /* 0x000000ff0700728c */ /* 0x000fe4000bf45320 */
[----:B------:R-:W-:Y:S01]  /*4950*/  UIADD3 UR7, UPT, UPT, UR6, 0x1b0, URZ ;  /* 0x000001b006077890 */ /* 0x000fe2000fffe0ff */
[----:B------:R-:W1:Y:S01]  /*4960*/  LDC R18, c[0x0][0xb20] ;  /* 0x0002c800ff127b82 */ /* 0x000e620000000800 */
[----:B----4-:R-:W-:Y:S01]  /*4970*/  UISETP.NE.U32.AND UP3, UPT, UR4, URZ, UPT ;  /* 0x000000ff0400728c */ /* 0x010fe2000bf65070 */
[----:B--2---:R-:W-:Y:S01]  /*4980*/  ISETP.NE.AND P1, PT, R0, 0x1, PT ;  /* 0x000000010000780c */ /* 0x004fe20003f25270 */
[----:B------:R-:W-:-:S02]  /*4990*/  UPRMT UR37, UR37, 0x654, UR7 ;  /* 0x0000065425257896 */ /* 0x000fc40008000007 */
[----:B------:R-:W-:-:S03]  /*49a0*/  UISETP.NE.AND.EX UP3, UPT, UR5, URZ, UPT, UP3 ;  /* 0x000000ff0500728c */ /* 0x000fc6000bf65330 */
[----:B------:R-:W2:Y:S08]  /*49b0*/  LDC.64 R32, c[0x0][0x348] ;  /* 0x0000d200ff207b82 */ /* 0x000eb00000000a00 */
[----:B------:R-:W4:Y:S08]  /*49c0*/  LDC.64 R16, c[0x0][0xb10] ;  /* 0x0002c400ff107b82 */ /* 0x000f300000000a00 */
[----:B------:R-:W1:Y:S08]  /*49d0*/  LDC.64 R6, c[0x0][0xb18] ;  /* 0x0002c600ff067b82 */ /* 0x000e700000000a00 */
[----:B------:R-:W1:Y:S08]  /*49e0*/  LDC.64 R4, c[0x0][0xb28] ;  /* 0x0002ca00ff047b82 */ /* 0x000e700000000a00 */
[----:B---3--:R-:W1:Y:S02]  /*49f0*/  LDC R24, c[0x0][0x374] ;  /* 0x0000dd00ff187b82 */ /* 0x008e640000000800 */
.L_x_99:
[C---:B------:R-:W-:Y:S02]  /*4a00*/  LEA R0, R29.reuse, UR6, 0x3 ;  /* 0x000000061d007c11 */ /* 0x040fe4000f8e18ff */
[----:B------:R-:W-:Y:S02]  /*4a10*/  SHF.L.U32 R3, R28, 0x1f, RZ ;  /* 0x0000001f1c037819 */ /* 0x000fe400000006ff */
[----:B------:R-:W-:Y:S02]  /*4a20*/  LEA R20, R29, UR6, 0x4 ;  /* 0x000000061d147c11 */ /* 0x000fe4000f8e20ff */
[----:B---3--:R-:W3:Y:S02]  /*4a30*/  SYNCS.PHASECHK.TRANS64.TRYWAIT P0, [R0+URZ+0x1d0], R3 ;  /* 0x0001d003000075a7 */ /* 0x008ee400080011ff */
[----:B---3--:R-:W-:Y:S05]  /*4a40*/  @!P0 BRA `(.L_x_92) ;  /* 0x0000003400508947 */ /* 0x008fea0003800000 */
.L_x_192:
[----:B------:R-:W-:Y:S01]  /*4a50*/  ISETP.GE.AND P0, PT, R40, 0x1, PT ;  /* 0x000000012800780c */ /* 0x000fe20003f06270 */
[----:B------:R-:W1:Y:S01]  /*4a60*/  LDS.128 R20, [R20+0x260] ;  /* 0x0002600014147984 */ /* 0x000e620000000c00 */
[----:B------:R-:W-:Y:S01]  /*4a70*/  ISETP.NE.U32.AND P4, PT, RZ, UR4, PT ;  /* 0x00000004ff007c0c */ /* 0x000fe2000bf85070 */
[----:B---3--:R-:W-:Y:S01]  /*4a80*/  VIADD R0, R0, 0x1e0 ;  /* 0x000001e000007836 */ /* 0x008fe20000000000 */
[----:B------:R-:W-:Y:S02]  /*4a90*/  SHF.L.U32 R26, R30, 0x1f, RZ ;  /* 0x0000001f1e1a7819 */ /* 0x000fe400000006ff */
[----:B------:R-:W-:Y:S02]  /*4aa0*/  ISETP.NE.AND.EX P4, PT, RZ, UR5, PT, P4 ;  /* 0x00000005ff007c0c */ /* 0x000fe4000bf85340 */
[----:B------:R-:W-:Y:S01]  /*4ab0*/  PRMT R0, RZ, 0x654, R0 ;  /* 0x00000654ff007816 */ /* 0x000fe20000000000 */
[----:B------:R-:W-:Y:S01]  /*4ac0*/  @!PT LDS RZ, [RZ] ;  /* 0x00000000fffff984 */ /* 0x000fe20000000800 */
[----:B------:R-:W-:Y:S01]  /*4ad0*/  @!PT LDS RZ, [RZ] ;  /* 0x00000000fffff984 */ /* 0x000fe20000000800 */
[----:B------:R-:W-:Y:S01]  /*4ae0*/  @!PT LDS RZ, [RZ] ;  /* 0x00000000fffff984 */ /* 0x000fe20000000800 */
[----:B------:R-:W-:Y:S01]  /*4af0*/  @!PT LDS RZ, [RZ] ;  /* 0x00000000fffff984 */ /* 0x000fe20000000800 */
[----:B------:R3:W-:Y:S06]  /*4b00*/  MEMBAR.ALL.CTA ;  /* 0x0000000000007992 */ /* 0x0007ec0000008000 */
[----:B---3--:R-:W3:Y:S02]  /*4b10*/  FENCE.VIEW.ASYNC.S ;  /* 0x00000000000073c6 */ /* 0x008ee40000000000 */
[----:B---3--:R3:W-:Y:S01]  /*4b20*/  SYNCS.ARRIVE.TRANS64.RED.A1T0 RZ, [R0+URZ], RZ ;  /* 0x000000ff00ff79a7 */ /* 0x0087e200081004ff */
[----:B-1----:R-:W-:Y:S11]  /*4b30*/  LOP3.LUT P3, RZ, R22, 0x1, RZ, 0xc0, !PT ;  /* 0x0000000116ff7812 */ /* 0x002ff6000786c0ff */
[----:B------:R-:W-:Y:S02]  /*4b40*/  @!UPT UIADD3 URZ, UPT, UPT, URZ, URZ, URZ ;  /* 0x000000fffffff290 */ /* 0x000fe4000fffe0ff */
[----:B------:R-:W-:Y:S02]  /*4b50*/  @P3 MOV R13, R20 ;  /* 0x00000014000d3202 */ /* 0x000fe40000000f00 */
[----:B------:R-:W-:Y:S01]  /*4b60*/  @P3 LOP3.LUT R8, R21, 0xffff, RZ, 0xc0, !PT ;  /* 0x0000ffff15083812 */ /* 0x000fe200078ec0ff */
[----:B---3--:R-:W-:Y:S06]  /*4b70*/  @!P0 BRA `(.L_x_93) ;  /* 0x0000000000a48947 */ /* 0x008fec0003800000 */
[----:B------:R-:W-:Y:S01]  /*4b80*/  IMAD.HI.U32 R31, R24, R7, RZ ;  /* 0x00000007181f7227 */ /* 0x000fe200078e00ff */
[----:B------:R-:W-:Y:S02]  /*4b90*/  ISETP.NE.AND P0, PT, R6, 0x1, PT ;  /* 0x000000010600780c */ /* 0x000fe40003f05270 */
[----:B------:R-:W-:Y:S01]  /*4ba0*/  ISETP.NE.AND P2, PT, R40, 0x1, PT ;  /* 0x000000012800780c */ /* 0x000fe20003f45270 */
[----:B----4-:R-:W-:Y:S01]  /*4bb0*/  IMAD.HI.U32 R34, R19, R16, RZ ;  /* 0x0000001013227227 */ /* 0x010fe200078e00ff */
[----:B------:R-:W-:Y:S02]  /*4bc0*/  SHF.R.U32.HI R31, RZ, R18, R31 ;  /* 0x00000012ff1f7219 */ /* 0x000fe4000001161f */
[----:B------:R-:W-:Y:S01]  /*4bd0*/  ISETP.NE.AND P5, PT, R2, 0x1, PT ;  /* 0x000000010200780c */ /* 0x000fe20003fa5270 */
[----:B------:R-:W-:Y:S01]  /*4be0*/  IMAD.HI.U32 R36, R13, R16, RZ ;  /* 0x000000100d247227 */ /* 0x000fe200078e00ff */
[----:B------:R-:W-:Y:S02]  /*4bf0*/  SHF.R.U32.HI R34, RZ, R17, R34 ;  /* 0x00000011ff227219 */ /* 0x000fe40000011622 */
[----:B------:R-:W-:Y:S01]  /*4c00*/  SEL R3, R24, R31, !P0 ;  /* 0x0000001f18037207 */ /* 0x000fe20004000000 */
[C---:B------:R-:W-:Y:S01]  /*4c10*/  IMAD.HI.U32 R31, R8.reuse, R7, RZ ;  /* 0x00000007081f7227 */ /* 0x040fe200078e00ff */
[----:B------:R-:W-:Y:S02]  /*4c20*/  SEL R11, R19, R34, !P5 ;  /* 0x00000022130b7207 */ /* 0x000fe40006800000 */
[----:B------:R-:W-:Y:S01]  /*4c30*/  SHF.R.U32.HI R36, RZ, R17, R36 ;  /* 0x00000011ff247219 */ /* 0x000fe20000011624 */
[----:B------:R-:W-:Y:S01]  /*4c40*/  IMAD.HI.U32 R38, R3, R4, RZ ;  /* 0x0000000403267227 */ /* 0x000fe200078e00ff */
[----:B------:R-:W-:Y:S03]  /*4c50*/  SHF.R.U32.HI R31, RZ, R18, R31 ;  /* 0x00000012ff1f7219 */ /* 0x000fe6000001161f */
[----:B------:R-:W-:Y:S01]  /*4c60*/  IMAD.HI.U32 R34, R11, R4, RZ ;  /* 0x000000040b227227 */ /* 0x000fe200078e00ff */
[----:B------:R-:W-:Y:S02]  /*4c70*/  @P2 SHF.R.U32.HI R3, RZ, R5, R38 ;  /* 0x00000005ff032219 */ /* 0x000fe40000011626 */
[----:B------:R-:W-:Y:S02]  /*4c80*/  SEL R9, R8, R31, !P0 ;  /* 0x0000001f08097207 */ /* 0x000fe40004000000 */
[----:B------:R-:W-:Y:S01]  /*4c90*/  @P2 SHF.R.U32.HI R11, RZ, R5, R34 ;  /* 0x00000005ff0b2219 */ /* 0x000fe20000011622 */
[C---:B------:R-:W-:Y:S01]  /*4ca0*/  IMAD R10, R40.reuse, R3, RZ ;  /* 0x00000003280a7224 */ /* 0x040fe200078e02ff */
[----:B------:R-:W-:Y:S01]  /*4cb0*/  SEL R3, R13, R36, !P5 ;  /* 0x000000240d037207 */ /* 0x000fe20006800000 */
[C---:B------:R-:W-:Y:S03]  /*4cc0*/  IMAD.HI.U32 R14, R9.reuse, R4, RZ ;  /* 0x00000004090e7227 */ /* 0x040fe600078e00ff */
[----:B------:R-:W-:Y:S01]  /*4cd0*/  ISETP.GE.AND P0, PT, R9, R10, PT ;  /* 0x0000000a0900720c */ /* 0x000fe20003f06270 */
[C---:B------:R-:W-:Y:S01]  /*4ce0*/  IMAD R12, R40.reuse, R11, RZ ;  /* 0x0000000b280c7224 */ /* 0x040fe200078e02ff */
[-C--:B------:R-:W-:Y:S04]  /*4cf0*/  SHF.R.U32.HI R14, RZ, R5.reuse, R14 ;  /* 0x00000005ff0e7219 */ /* 0x080fe8000001160e */
[----:B------:R-:W-:Y:S02]  /*4d00*/  ISETP.GE.OR P0, PT, R3, R12, P0 ;  /* 0x0000000c0300720c */ /* 0x000fe40000706670 */
[----:B------:R-:W-:Y:S05]  /*4d10*/  SEL R15, R9, R14, !P2 ;  /* 0x0000000e090f7207 */ /* 0x000fea0005000000 */
[----:B------:R-:W-:Y:S04]  /*4d20*/  IMAD.MOV R14, RZ, RZ, -R15 ;  /* 0x000000ffff0e7224 */ /* 0x000fe800078e0a0f */
[----:B------:R-:W-:Y:S02]  /*4d30*/  IMAD R14, R40, R14, R9 ;  /* 0x0000000e280e7224 */ /* 0x000fe400078e0209 */
[C---:B------:R-:W-:Y:S05]  /*4d40*/  @!P0 IMAD.HI.U32 R10, R3.reuse, R4, RZ ;  /* 0x00000004030a8227 */ /* 0x040fea00078e00ff */
[----:B------:R-:W-:Y:S04]  /*4d50*/  @!P0 SHF.R.U32.HI R10, RZ, R5, R10 ;  /* 0x00000005ff0a8219 */ /* 0x000fe8000001160a */
[----:B------:R-:W-:Y:S01]  /*4d60*/  @!P0 SEL R0, R3, R10, !P2 ;  /* 0x0000000a03008207 */ /* 0x000fe20005000000 */
[----:B------:R-:W-:Y:S03]  /*4d70*/  IMAD.MOV R10, RZ, RZ, -R3 ;  /* 0x000000ffff0a7224 */ /* 0x000fe600078e0a03 */
[----:B------:R-:W-:Y:S01]  /*4d80*/  @!P0 IADD3 R15, PT, PT, R15, -R0, RZ ;  /* 0x800000000f0f8210 */ /* 0x000fe20007ffe0ff */
[----:B------:R-:W-:Y:S01]  /*4d90*/  @!P0 IMAD R0, R11, R14, R0 ;  /* 0x0000000e0b008224 */ /* 0x000fe200078e0200 */
[----:B------:R-:W-:Y:S01]  /*4da0*/  IADD3 R11, PT, PT, -R9, RZ, RZ ;  /* 0x000000ff090b7210 */ /* 0x000fe20007ffe1ff */
[----:B------:R-:W-:Y:S02]  /*4db0*/  IMAD R13, R2, R10, R13 ;  /* 0x0000000a020d7224 */ /* 0x000fe400078e020d */
[----:B------:R-:W-:Y:S02]  /*4dc0*/  @!P0 IMAD R9, R15, R40, R3 ;  /* 0x000000280f098224 */ /* 0x000fe400078e0203 */
[----:B------:R-:W-:Y:S02]  /*4dd0*/  @!P0 IMAD.MOV.U32 R3, RZ, RZ, R0 ;  /* 0x000000ffff038224 */ /* 0x000fe400078e0000 */
[----:B------:R-:W-:Y:S02]  /*4de0*/  IMAD R8, R6, R11, R8 ;  /* 0x0000000b06087224 */ /* 0x000fe400078e0208 */
[----:B------:R-:W-:Y:S02]  /*4df0*/  IMAD R13, R3, R2, R13 ;  /* 0x00000002030d7224 */ /* 0x000fe400078e020d */
[----:B------:R-:W-:Y:S02]  /*4e00*/  IMAD R8, R9, R6, R8 ;  /* 0x0000000609087224 */ /* 0x000fe400078e0208 */
.L_x_93:
[----:B------:R-:W-:Y:S05]  /*4e10*/  BRA.U UP1, `(.L_x_94) ;  /* 0x0000000101107547 */ /* 0x000fea000b800000 */
[----:B------:R-:W-:Y:S04]  /*4e20*/  MOV R0, UR13 ;  /* 0x0000000d00007c02 */ /* 0x000fe80008000f00 */
[----:B------:R-:W-:Y:S04]  /*4e30*/  SHF.L.U32 R3, R0, 0x1f, RZ ;  /* 0x0000001f00037819 */ /* 0x000fe800000006ff */
[----:B------:R-:W1:Y:S02]  /*4e40*/  SYNCS.PHASECHK.TRANS64.TRYWAIT P0, [UR6+0x1c8], R3 ;  /* 0x0001c803ff0075a7 */ /* 0x000e640008001106 */
[----:B-1----:R-:W-:Y:S05]  /*4e50*/  @!P0 BRA `(.L_x_95) ;  /* 0x0000003000608947 */ /* 0x002fea0003800000 */
.L_x_94:
[----:B------:R-:W-:Y:S05]  /*4e60*/  BRA.U !UP3, `(.L_x_96) ;  /* 0x000000010b347547 */ /* 0x000fea000b800000 */
[----:B------:R-:W-:Y:S01]  /*4e70*/  UPLOP3.LUT UP0, UPT, UPT, UPT, UP2, 0x80, 0x8 ;  /* 0x000000000008789c */ /* 0x000fe20003f0f020 */
[----:B-1----:R-:W-:Y:S02]  /*4e80*/  HFMA2 R0, -RZ, RZ, 0, 5.9604644775390625e-08 ;  /* 0x00000001ff007431 */ /* 0x002fe400000001ff */
[----:B------:R-:W-:Y:S03]  /*4e90*/  IMAD.MOV.U32 R96, RZ, RZ, 0x1 ;  /* 0x00000001ff607424 */ /* 0x000fe600078e00ff */
[----:B------:R-:W-:Y:S05]  /*4ea0*/  PLOP3.LUT P0, PT, PT, PT, UP0, 0x80, 0x8 ;  /* 0x000000000008781c */ /* 0x000fea0003f0f008 */
[----:B------:R-:W1:Y:S01]  /*4eb0*/  @UP0 LDCU.64 UR8, c[0x0][0x888] ;  /* 0x00011100ff0807ac */ /* 0x000e620008000a00 */
[----:B------:R-:W-:Y:S07]  /*4ec0*/  @UP0 UIMAD UR7, UR36, UR4, URZ ;  /* 0x00000004240702a4 */ /* 0x000fee000f8e02ff */
[----:B------:R-:W-:Y:S01]  /*4ed0*/  @!P0 PRMT R96, R0, 0x7610, R96 ;  /* 0x0000761000608816 */ /* 0x000fe20000000060 */
[----:B-1----:R-:W-:Y:S03]  /*4ee0*/  @UP0 UIMAD.WIDE UR8, UR7, 0x4, UR8 ;  /* 0x00000004070808a5 */ /* 0x002fe6000f8e0208 */
[----:B------:R-:W1:Y:S03]  /*4ef0*/  @!UP0 LDCU UR7, c[0x0][0x880] ;  /* 0x00011000ff0787ac */ /* 0x000e660008000800 */
[----:B------:R-:W-:Y:S01]  /*4f00*/  IMAD.U32 R10, RZ, RZ, UR8 ;  /* 0x00000008ff0a7e24 */ /* 0x000fe2000f8e00ff */
[----:B------:R-:W-:Y:S05]  /*4f10*/  MOV R11, UR9 ;  /* 0x00000009000b7c02 */ /* 0x000fea0008000f00 */
[----:B-----5:R3:W5:Y:S02]  /*4f20*/  @P0 LDG.E R49, desc[UR40][R10.64] ;  /* 0x000000280a310981 */ /* 0x020764000c1e1900 */
[----:B-1-3--:R-:W-:Y:S07]  /*4f30*/  @!P0 IMAD.U32 R49, RZ, RZ, UR7 ;  /* 0x00000007ff318e24 */ /* 0x00afee000f8e00ff */
.L_x_96:
[----:B-----5:R-:W-:Y:S01]  /*4f40*/  @!P4 FSETP.EQ.AND P5, PT, R49, RZ, PT ;  /* 0x000000ff3100c20b */ /* 0x020fe20003fa2000 */
[----:B------:R-:W-:Y:S01]  /*4f50*/  @!UPT UIADD3 URZ, UPT, UPT, URZ, URZ, URZ ;  /* 0x000000fffffff290 */ /* 0x000fe2000fffe0ff */
[----:B------:R-:W-:Y:S11]  /*4f60*/  @!P4 BRA `(.L_x_97) ;  /* 0x000000000014c947 */ /* 0x000ff60003800000 */
[----:B------:R-:W-:Y:S02]  /*4f70*/  LOP3.LUT P0, RZ, R96, 0xff, RZ, 0xc0, !PT ;  /* 0x000000ff60ff7812 */ /* 0x000fe4000780c0ff */
[----:B------:R-:W-:Y:S04]  /*4f80*/  PLOP3.LUT P5, PT, PT, PT, UP0, 0x80, 0x8 ;  /* 0x000000000008781c */ /* 0x000fe80003faf008 */
[----:B------:R-:W-:Y:S07]  /*4f90*/  PLOP3.LUT P5, PT, P5, PT, PT, 0x8, 0x80 ;  /* 0x000000000080781c */ /* 0x000fee0002fae170 */
[----:B------:R-:W-:Y:S11]  /*4fa0*/  @P0 FSETP.EQ.AND P5, PT, R49, RZ, PT ;  /* 0x000000ff3100020b */ /* 0x000ff60003fa2000 */
[----:B------:R-:W-:Y:S02]  /*4fb0*/  @!UPT UIADD3 URZ, UPT, UPT, URZ, URZ, URZ ;  /* 0x000000fffffff290 */ /* 0x000fe4000fffe0ff */
.L_x_97:
[----:B------:R-:W3:Y:S01]  /*4fc0*/  SYNCS.PHASECHK.TRANS64.TRYWAIT P4, [UR6+0x1b8], R26 ;  /* 0x0001b81aff0075a7 */ /* 0x000ee20008081106 */
[----:B------:R-:W-:Y:S01]  /*4fd0*/  @P3 SHF.R.U32.HI R27, RZ, 0x10, R21 ;  /* 0x00000010ff1b3819 */ /* 0x000fe20000011615 */
[----:B------:R-:W-:Y:S01]  /*4fe0*/  VIADD R29, R29, 0x1 ;  /* 0x000000011d1d7836 */ /* 0x000fe20000000000 */
[----:B------:R-:W5:Y:S08]  /*4ff0*/  LDC.64 R14, c[0x0][0xb10] ;  /* 0x0002c400ff0e7b82 */ /* 0x000f700000000a00 */
[----:B------:R-:W2:Y:S08]  /*5000*/  LDC.64 R10, c[0x0][0xb18] ;  /* 0x0002c600ff0a7b82 */ /* 0x000eb00000000a00 */
[----:B-1----:R-:W1:Y:S08]  /*5010*/  @!P1 LDC R0, c[0x0][0xb20] ;  /* 0x0002c800ff009b82 */ /* 0x002e700000000800 */
[----:B------:R-:W4:Y:S01]  /*5020*/  @!P1 LDC R3, c[0x0][0xb0c] ;  /* 0x0002c300ff039b82 */ /* 0x000f220000000800 */
[----:B-----5:R-:W-:Y:S05]  /*5030*/  @!P1 IMAD.HI.U32 R14, R13, R14, RZ ;  /* 0x0000000e0d0e9227 */ /* 0x020fea00078e00ff */
[----:B------:R-:W-:Y:S01]  /*5040*/  @!P1 SHF.R.U32.HI R14, RZ, R15, R14 ;  /* 0x0000000fff0e9219 */ /* 0x000fe2000001160e */
[----:B--2---:R-:W-:Y:S01]  /*5050*/  @!P1 IMAD.HI.U32 R11, R8, R11, RZ ;  /* 0x0000000b080b9227 */ /* 0x004fe200078e00ff */
[----:B------:R-:W-:Y:S04]  /*5060*/  @!P1 ISETP.NE.AND P0, PT, R10, 0x1, PT ;  /* 0x000000010a00980c */ /* 0x000fe80003f05270 */
[----:B-1----:R-:W-:Y:S02]  /*5070*/  @!P1 SHF.R.U32.HI R9, RZ, R0, R11 ;  /* 0x00000000ff099219 */ /* 0x002fe4000001160b */
[----:B----4-:R-:W-:Y:S02]  /*5080*/  @!P1 ISETP.NE.AND P2, PT, R3, 0x1, PT ;  /* 0x000000010300980c */ /* 0x010fe40003f45270 */
[----:B------:R-:W-:Y:S02]  /*5090*/  @!P1 SEL R9, R8, R9, !P0 ;  /* 0x0000000908099207 */ /* 0x000fe40004000000 */
[----:B------:R-:W-:Y:S02]  /*50a0*/  ELECT P0, URZ, PT ;  /* 0x0000000000ff782f */ /* 0x000fe40003800000 */
[----:B------:R-:W-:Y:S05]  /*50b0*/  @!P1 SEL R14, R13, R14, !P2 ;  /* 0x0000000e0d0e9207 */ /* 0x000fea0005000000 */
[----:B------:R-:W-:Y:S02]  /*50c0*/  @!P1 IMAD.IADD R0, R9, 0x1, -R14 ;  /* 0x0000000109009824 */ /* 0x000fe400078e0a0e */
[----:B------:R-:W-:Y:S02]  /*50d0*/  @!P1 IMAD.IADD R9, R14, 0x1, -R9 ;  /* 0x000000010e099824 */ /* 0x000fe400078e0a09 */
[----:B------:R-:W-:Y:S02]  /*50e0*/  @!P1 IMAD R13, R0, R3, R13 ;  /* 0x00000003000d9224 */ /* 0x000fe400078e020d */
[----:B------:R-:W-:Y:S01]  /*50f0*/  @!P1 IMAD R8, R9, R10, R8 ;  /* 0x0000000a09089224 */ /* 0x000fe200078e0208 */
[----:B---3--:R-:W-:Y:S06]  /*5100*/  @!P4 BRA `(.L_x_98) ;  /* 0x0000002c00ccc947 */ /* 0x008fec0003800000 */
.L_x_195:
[----:B------:R-:W-:Y:S01]  /*5110*/  PLOP3.LUT P5, PT, P5, P0, PT, 0xf2, 0x2f ;  /* 0x00000000002f781c */ /* 0x000fe20002fa1e72 */
[----:B------:R-:W-:Y:S01]  /*5120*/  UMOV UR14, 0x0 ;  /* 0x00000000000e7882 */ /* 0x000fe20000000000 */
[----:B------:R-:W-:Y:S01]  /*5130*/  LOP3.LUT R30, R30, 0x1, RZ, 0x3c, !PT ;  /* 0x000000011e1e7812 */ /* 0x000fe200078e3cff */
[----:B------:R-:W-:Y:S01]  /*5140*/  UMOV UR15, 0x10000000 ;  /* 0x10000000000f7882 */ /* 0x000fe20000000000 */
[----:B------:R-:W-:Y:S01]  /*5150*/  UMOV UR12, UR36 ;  /* 0x00000024000c7c82 */ /* 0x000fe20008000000 */
[----:B------:R-:W-:Y:S08]  /*5160*/  @P3 R2UR UR36, R27 ;  /* 0x000000001b2432ca */ /* 0x000ff000000e0000 */
[----:B-1----:R-:W-:Y:S01]  /*5170*/  @!P5 IADD3 R3, P0, PT, R32, 0x580, RZ ;  /* 0x000005802003d810 */ /* 0x002fe20007f1e0ff */
[----:B------:R-:W-:Y:S01]  /*5180*/  @!P5 IMAD.SHL.U32 R91, R91, 0x40, RZ ;  /* 0x000000405b5bd824 */ /* 0x000fe200078e00ff */
[----:B------:R-:W-:Y:S01]  /*5190*/  VOTEU.ALL UP1, P5 ;  /* 0x0000000000ff7886 */ /* 0x000fe20002820000 */
[----:B------:R-:W-:Y:S01]  /*51a0*/  @!P5 IMAD.SHL.U32 R97, R97, 0x40, RZ ;  /* 0x000000406161d824 */ /* 0x000fe200078e00ff */
[----:B------:R-:W-:Y:S01]  /*51b0*/  @!P5 R2UR UR8, R3 ;  /* 0x000000000308d2ca */ /* 0x000fe200000e0000 */
[----:B------:R-:W-:Y:S01]  /*51c0*/  @!P5 IMAD.X R0, RZ, RZ, R33, P0 ;  /* 0x000000ffff00d224 */ /* 0x000fe200000e0621 */
[----:B------:R-:W-:Y:S01]  /*51d0*/  @!P5 R2UR UR10, R91 ;  /* 0x000000005b0ad2ca */ /* 0x000fe200000e0000 */
[----:B------:R-:W-:Y:S01]  /*51e0*/  @!UP1 UIADD3 UR9, UPT, UPT, UR6, 0x1b0, URZ ;  /* 0x000001b006099890 */ /* 0x000fe2000fffe0ff */
[----:B------:R-:W-:Y:S01]  /*51f0*/  @!P5 R2UR UR11, R97 ;  /* 0x00000000610bd2ca */ /* 0x000fe200000e0000 */
[----:B------:R-:W-:Y:S01]  /*5200*/  IMAD.IADD R91, R8, 0x1, R79 ;  /* 0x00000001085b7824 */ /* 0x000fe200078e024f */
[----:B------:R-:W-:Y:S01]  /*5210*/  @!P5 R2UR UR7, R0 ;  /* 0x000000000007d2ca */ /* 0x000fe200000e0000 */
[----:B------:R-:W-:Y:S01]  /*5220*/  IMAD.IADD R97, R13, 0x1, R90 ;  /* 0x000000010d617824 */ /* 0x000fe200078e025a */
[C---:B------:R-:W-:Y:S04]  /*5230*/  ISETP.NE.AND P0, PT, R29.reuse, 0x2, PT ;  /* 0x000000021d00780c */ /* 0x040fe80003f05270 */
[----:B------:R-:W-:Y:S01]  /*5240*/  SEL R3, RZ, 0x1, P0 ;  /* 0x00000001ff037807 */ /* 0x000fe20000000000 */
[----:B------:R-:W-:Y:S01]  /*5250*/  IMAD.U32 R10, RZ, RZ, UR8 ;  /* 0x00000008ff0a7e24 */ /* 0x000fe2000f8e00ff */
[----:B------:R-:W-:Y:S01]  /*5260*/  @!UP1 UIADD3 UR8, UPT, UPT, UR6, 0x400, URZ ;  /* 0x0000040006089890 */ /* 0x000fe2000fffe0ff */
[----:B------:R-:W-:Y:S01]  /*5270*/  SEL R29, R29, RZ, P0 ;  /* 0x000000ff1d1d7207 */ /* 0x000fe20000000000 */
[----:B------:R-:W-:Y:S01]  /*5280*/  VOTEU.ALL UP1, P5 ;  /* 0x0000000000ff7886 */ /* 0x000fe20002820000 */
[----:B------:R-:W-:Y:S02]  /*5290*/  LOP3.LUT R28, R28, R3, RZ, 0x3c, !PT ;  /* 0x000000031c1c7212 */ /* 0x000fe400078e3cff */
[----:B------:R-:W-:Y:S01]  /*52a0*/  IMAD.U32 R11, RZ, RZ, UR7 ;  /* 0x00000007ff0b7e24 */ /* 0x000fe2000f8e00ff */
[----:B------:R-:W-:Y:S04]  /*52b0*/  @!P5 R2UR UR16, R10 ;  /* 0x000000000a10d2ca */ /* 0x000fe800000e0000 */
[----:B------:R-:W-:Y:S11]  /*52c0*/  @!P5 R2UR UR17, R11 ;  /* 0x000000000b11d2ca */ /* 0x000ff600000e0000 */
[----:B------:R-:W-:Y:S02]  /*52d0*/  @!UPT UIADD3 URZ, UPT, UPT, URZ, URZ, URZ ;  /* 0x000000fffffff290 */ /* 0x000fe4000fffe0ff */
[----:B------:R3:W-:Y:S01]  /*52e0*/  @!UP1 UTMALDG.3D [UR8], [UR16], desc[UR14] ;  /* 0x00000e08100095b4 */ /* 0x0007e20008011000 */
[----:B------:R3:W-:Y:S01]  /*52f0*/  @!P5 SYNCS.ARRIVE.TRANS64.RED.A0TR RZ, [UR6+0x1b0], R25 ;  /* 0x0001b019ffffd9a7 */ /* 0x0007e20008300406 */
[----:B------:R-:W-:Y:S01]  /*5300*/  UPLOP3.LUT UP1, UPT, UPT, UPT, UPT, 0x80, 0x8 ;  /* 0x000000000008789c */ /* 0x000fe20003f2f070 */
[----:B------:R-:W-:Y:S01]  /*5310*/  SYNCS.ARRIVE.TRANS64.RED.A1T0 RZ, [UR37], RZ ;  /* 0x000000ffffff79a7 */ /* 0x000fe20008100425 */
[----:B------:R-:W-:Y:S09]  /*5320*/  @P3 BRA `(.L_x_99) ;  /* 0xfffffff400b43947 */ /* 0x000ff2000383ffff */
[----:B------:R-:W-:Y:S07]  /*5330*/  MOV R0, UR6 ;  /* 0x0000000600007c02 */ /* 0x000fee0008000f00 */
.L_x_100:
[----:B-1----:R-:W-:-:S04]  /*5340*/  SHF.L.U32 R3, R30, 0x1f, RZ ;  /* 0x0000001f1e037819 */ /* 0x002fc800000006ff */
[----:B------:R1:W2:Y:S03]  /*5350*/  SYNCS.PHASECHK.TRANS64.TRYWAIT P0, [R0+URZ+0x1b8], R3 ;  /* 0x0001b803000075a7 */ /* 0x0002a600080011ff */
[----:B--2---:R-:W-:Y:S05]  /*5360*/  @!P0 NANOSLEEP.SYNCS 0x989680 ;  /* 0x009896800000895d */ /* 0x004fea0003900000 */
[----:B------:R-:W2:Y:S02]  /*5370*/  @!P0 SYNCS.PHASECHK.TRANS64 P0, [R0+URZ+0x1b8], R3 ;  /* 0x0001b803000085a7 */ /* 0x000ea400080010ff */
[----:B--23--:R-:W-:Y:S05]  /*5380*/  @P0 EXIT ;  /* 0x000000000000094d */ /* 0x00cfea0003800000 */
[----:B------:R-:W-:Y:S05]  /*5390*/  BRA `(.L_x_100) ;  /* 0xfffffffc00e87947 */ /* 0x000fea000383ffff */
.L_x_91:
[----:B------:R-:W-:-:S06]  /*53a0*/  UISETP.GE.AND UP1, UPT, UR8, 0x4, UPT ;  /* 0x000000040800788c */ /* 0x000fcc000bf26270 */
[----:B------:R-:W-:-:S13]  /*53b0*/  PLOP3.LUT P0, PT, PT, PT, UP1, 0x80, 0x8 ;  /* 0x000000000008781c */ /* 0x000fda0003f0f018 */
[----:B------:R-:W-:Y:S05]  /*53c0*/  @!P0 EXIT ;  /* 0x000000000000894d */ /* 0x000fea0003800000 */
[----:B------:R-:W-:Y:S01]  /*53d0*/  BAR.SYNC.DEFER_BLOCKING 0x6, 0xa0 ;  /* 0x0182800000007b1d */ /* 0x000fe20000010000 */
[C---:B------:R-:W-:Y:S02]  /*53e0*/  IMAD.SHL.U32 R5, R101.reuse, 0x40, RZ ;  /* 0x0000004065057824 */ /* 0x040fe400078e00ff */
[----:B------:R-:W-:Y:S02]  /*53f0*/  HFMA2 R111, -RZ, RZ, 0, 0 ;  /* 0x00000000ff6f7431 */ /* 0x000fe400000001ff */
[C---:B------:R-:W-:Y:S01]  /*5400*/  IMAD.SHL.U32 R0, R101.reuse, 0x20, RZ ;  /* 0x0000002065007824 */ /* 0x040fe200078e00ff */
[----:B------:R-:W-:Y:S01]  /*5410*/  CS2R R106, SRZ ;  /* 0x00000000006a7805 */ /* 0x000fe2000001ff00 */
[----:B------:R-:W-:Y:S01]  /*5420*/  IMAD.SHL.U32 R2, R101, 0x2, RZ ;  /* 0x0000000265027824 */ /* 0x000fe200078e00ff */
[----:B------:R-:W-:Y:S01]  /*5430*/  UMOV UR43, 0x400 ;  /* 0x00000400002b7882 */ /* 0x000fe20000000000 */
[----:B------:R-:W1:Y:S01]  /*5440*/  LDC R99, c[0x0][0x370] ;  /* 0x0000dc00ff637b82 */ /* 0x000e620000000800 */
[----:B------:R-:W-:Y:S01]  /*5450*/  ULEA UR43, UR37, UR43, 0x18 ;  /* 0x0000002b252b7291 */ /* 0x000fe2000f8ec0ff */
[----:B------:R-:W-:Y:S01]  /*5460*/  LOP3.LUT R7, R5, 0x180, RZ, 0xc0, !PT ;  /* 0x0000018005077812 */ /* 0x000fe200078ec0ff */
[C---:B------:R-:W-:Y:S01]  /*5470*/  IMAD.SHL.U32 R103, R101.reuse, 0x8, RZ ;  /* 0x0000000865677824 */ /* 0x040fe200078e00ff */
[----:B------:R-:W-:Y:S01]  /*5480*/  LOP3.LUT R0, R0, 0xc00, RZ, 0xc0, !PT ;  /* 0x00000c0000007812 */ /* 0x000fe200078ec0ff */
[----:B------:R-:W-:Y:S01]  /*5490*/  IMAD.U32 R46, R101, 0x10000, RZ ;  /* 0x00010000652e7824 */ /* 0x000fe200078e00ff */
[----:B------:R-:W-:Y:S01]  /*54a0*/  LOP3.LUT R2, R7, 0x20, R2, 0xf8, !PT ;  /* 0x0000002007027812 */ /* 0x000fe200078ef802 */
[----:B------:R-:W-:Y:S01]  /*54b0*/  UIADD3 UR4, UPT, UPT, UR43, 0x1400, URZ ;  /* 0x000014002b047890 */ /* 0x000fe2000fffe0ff */
[----:B------:R-:W2:Y:S01]  /*54c0*/  LDC R42, c[0x0][0xb0c] ;  /* 0x0002c300ff2a7b82 */ /* 0x000ea20000000800 */
[----:B------:R-:W-:Y:S01]  /*54d0*/  LOP3.LUT R0, R0, 0x40, R5, 0xf8, !PT ;  /* 0x0000004000007812 */ /* 0x000fe200078ef805 */
[----:B------:R-:W-:Y:S01]  /*54e0*/  IMAD.MOV.U32 R44, RZ, RZ, RZ ;  /* 0x000000ffff2c7224 */ /* 0x000fe200078e00ff */
[----:B------:R-:W-:Y:S01]  /*54f0*/  LOP3.LUT R103, R2, 0x30, R103, 0x78, !PT ;  /* 0x0000003002677812 */ /* 0x000fe200078e7867 */
[----:B------:R-:W-:Y:S01]  /*5500*/  IMAD.MOV.U32 R108, RZ, RZ, RZ ;  /* 0x000000ffff6c7224 */ /* 0x000fe200078e00ff */
[----:B------:R-:W-:Y:S01]  /*5510*/  LOP3.LUT R0, R0, 0x200, R5, 0xf8, !PT ;  /* 0x0000020000007812 */ /* 0x000fe200078ef805 */
[----:B------:R-:W-:Y:S01]  /*5520*/  IMAD.SHL.U32 R5, R101, 0x10, RZ ;  /* 0x0000001065057824 */ /* 0x000fe200078e00ff */
[----:B------:R-:W-:Y:S01]  /*5530*/  LOP3.LUT R46, R46, 0x600000, RZ, 0xc0, !PT ;  /* 0x006000002e2e7812 */ /* 0x000fe200078ec0ff */
[----:B------:R-:W4:Y:S01]  /*5540*/  LDC R98, c[0x0][0xb20] ;  /* 0x0002c800ff627b82 */ /* 0x000f220000000800 */
[----:B------:R-:W3:Y:S01]  /*5550*/  LDS R3, [UR43+0x280] ;  /* 0x0002802bff037984 */ /* 0x000ee20008000800 */
[----:B------:R-:W-:Y:S01]  /*5560*/  LOP3.LUT R103, R0, R103, RZ, 0xfc, !PT ;  /* 0x0000006700677212 */ /* 0x000fe200078efcff */
[----:B------:R-:W-:Y:S01]  /*5570*/  IMAD.U32 R109, RZ, RZ, UR4 ;  /* 0x00000004ff6d7e24 */ /* 0x000fe2000f8e00ff */
[----:B------:R-:W-:Y:S01]  /*5580*/  LOP3.LUT R5, R5, 0x20, RZ, 0xc0, !PT ;  /* 0x0000002005057812 */ /* 0x000fe200078ec0ff */
[----:B------:R-:W1:Y:S01]  /*5590*/  LDCU.64 UR46, c[0x0][0x348] ;  /* 0x00006900ff2e77ac */ /* 0x000e620008000a00 */
[----:B------:R-:W-:-:S02]  /*55a0*/  IADD3 R102, PT, PT, R103, UR43, RZ ;  /* 0x0000002b67667c10 */ /* 0x000fc4000fffe0ff */
[----:B------:R-:W1:Y:S01]  /*55b0*/  LDC R41, c[0x0][0xb30] ;  /* 0x0002cc00ff297b82 */ /* 0x000e620000000800 */
[----:B------:R-:W1:Y:S01]  /*55c0*/  LDCU.64 UR38, c[0x0][0x888] ;  /* 0x00011100ff2677ac */ /* 0x000e620008000a00 */
[----:B------:R-:W-:Y:S01]  /*55d0*/  IADD3 R102, PT, PT, -R5, 0x400, R102 ;  /* 0x0000040005667810 */ /* 0x000fe20007ffe166 */
[----:B------:R-:W-:-:S05]  /*55e0*/  UIADD3 UR42, UPT, UPT, UR43, 0x400, URZ ;  /* 0x000004002b2a7890 */ /* 0x000fca000fffe0ff */
[----:B------:R-:W1:Y:S08]  /*55f0*/  LDC.64 R88, c[0x0][0xb10] ;  /* 0x0002c400ff587b82 */ /* 0x000e700000000a00 */
[----:B------:R-:W1:Y:S08]  /*5600*/  LDC.64 R38, c[0x0][0xb18] ;  /* 0x0002c600ff267b82 */ /* 0x000e700000000a00 */
[----:B------:R-:W1:Y:S08]  /*5610*/  LDC.64 R84, c[0x0][0x888] ;  /* 0x00022200ff547b82 */ /* 0x000e700000000a00 */
[----:B------:R-:W1:Y:S01]  /*5620*/  LDC.64 R36, c[0x0][0xb28] ;  /* 0x0002ca00ff247b82 */ /* 0x000e620000000a00 */
[----:B---3--:R-:W-:-:S07]  /*5630*/  IMAD.IADD R46, R3, 0x1, R46 ;  /* 0x00000001032e7824 */ /* 0x008fce00078e022e */
[----:B------:R-:W3:Y:S08]  /*5640*/  LDC.64 R86, c[0x0][0x890] ;  /* 0x00022400ff567b82 */ /* 0x000ef00000000a00 */
[----:B------:R-:W1:Y:S08]  /*5650*/  LDC.64 R82, c[0x0][0x8b0] ;  /* 0x00022c00ff527b82 */ /* 0x000e700000000a00 */
[----:B------:R-:W1:Y:S08]  /*5660*/  LDC.64 R80, c[0x0][0x8a8] ;  /* 0x00022a00ff507b82 */ /* 0x000e700000000a00 */
[----:B--2-4-:R-:W1:Y:S02]  /*5670*/  LDC R100, c[0x0][0x374] ;  /* 0x0000dd00ff647b82 */ /* 0x014e640000000800 */
.L_x_118:
[----:B------:R-:W-:Y:S02]  /*5680*/  LEA R0, R111, UR43, 0x3 ;  /* 0x0000002b6f007c11 */ /* 0x000fe4000f8e18ff */
[----:B------:R-:W-:Y:S02]  /*5690*/  SHF.L.U32 R3, R107, 0x1f, RZ ;  /* 0x0000001f6b037819 */ /* 0x000fe400000006ff */
[----:B------:R-:W-:Y:S02]  /*56a0*/  LEA R16, R111, UR43, 0x4 ;  /* 0x0000002b6f107c11 */ /* 0x000fe4000f8e20ff */
[----:B--2---:R-:W2:Y:S02]  /*56b0*/  SYNCS.PHASECHK.TRANS64.TRYWAIT P0, [R0+URZ+0x1d0], R3 ;  /* 0x0001d003000075a7 */ /* 0x004ea400080011ff */
[----:B-12---:R-:W-:Y:S05]  /*56c0*/  @!P0 BRA `(.L_x_101) ;  /* 0x0000002800748947 */ /* 0x006fea0003800000 */
.L_x_196:
[----:B------:R-:W4:Y:S01]  /*56d0*/  LDC.64 R12, c[0x0][0xb10] ;  /* 0x0002c400ff0c7b82 */ /* 0x000f220000000a00 */
[----:B------:R-:W3:Y:S01]  /*56e0*/  LDS.128 R16, [R16+0x260] ;  /* 0x0002600010107984 */ /* 0x000ee20000000c00 */
[----:B-1----:R-:W-:Y:S01]  /*56f0*/  ISETP.NE.AND P1, PT, R41, 0x1, PT ;  /* 0x000000012900780c */ /* 0x002fe20003f25270 */
[----:B--2---:R-:W-:Y:S01]  /*5700*/  VIADD R0, R0, 0x1e0 ;  /* 0x000001e000007836 */ /* 0x004fe20000000000 */
[----:B------:R-:W-:Y:S04]  /*5710*/  ISETP.GE.AND P0, PT, R40, 0x1, PT ;  /* 0x000000012800780c */ /* 0x000fe80003f06270 */
[----:B------:R-:W1:Y:S01]  /*5720*/  LDC.64 R10, c[0x0][0xb18] ;  /* 0x0002c600ff0a7b82 */ /* 0x000e620000000a00 */
[----:B------:R-:W-:Y:S01]  /*5730*/  PRMT R0, RZ, 0x654, R0 ;  /* 0x00000654ff007816 */ /* 0x000fe20000000000 */
[----:B------:R-:W-:Y:S01]  /*5740*/  @!PT LDS RZ, [RZ] ;  /* 0x00000000fffff984 */ /* 0x000fe20000000800 */
[----:B------:R-:W-:Y:S01]  /*5750*/  @!PT LDS RZ, [RZ] ;  /* 0x00000000fffff984 */ /* 0x000fe20000000800 */
[----:B------:R-:W-:Y:S01]  /*5760*/  @!PT LDS RZ, [RZ] ;  /* 0x00000000fffff984 */ /* 0x000fe20000000800 */
[----:B------:R-:W-:Y:S01]  /*5770*/  @!PT LDS RZ, [RZ] ;  /* 0x00000000fffff984 */ /* 0x000fe20000000800 */
[----:B------:R2:W-:Y:S06]  /*5780*/  MEMBAR.ALL.CTA ;  /* 0x0000000000007992 */ /* 0x0005ec0000008000 */
[----:B--2---:R-:W2:Y:S01]  /*5790*/  FENCE.VIEW.ASYNC.S ;  /* 0x00000000000073c6 */ /* 0x004ea20000000000 */
[----:B------:R-:W1:Y:S08]  /*57a0*/  @!P1 LDC R14, c[0x0][0xb20] ;  /* 0x0002c800ff0e9b82 */ /* 0x000e700000000800 */
[----:B------:R-:W1:Y:S01]  /*57b0*/  @!P1 LDC R9, c[0x0][0xb0c] ;  /* 0x0002c300ff099b82 */ /* 0x000e620000000800 */
[----:B--2---:R2:W-:Y:S01]  /*57c0*/  SYNCS.ARRIVE.TRANS64.RED.A1T0 RZ, [R0+URZ], RZ ;  /* 0x000000ff00ff79a7 */ /* 0x0045e200081004ff */
[----:B---3--:R-:W-:Y:S04]  /*57d0*/  LOP3.LUT P4, RZ, R18, 0x1, RZ, 0xc0, !PT ;  /* 0x0000000112ff7812 */ /* 0x008fe8000788c0ff */
[----:B------:R-:W-:Y:S09]  /*57e0*/  P2R R110, PR, RZ, 0x10 ;  /* 0x00000010ff6e7803 */ /* 0x000ff20000000000 */
[----:B------:R-:W-:Y:S02]  /*57f0*/  @P4 MOV R45, R16 ;  /* 0x00000010002d4202 */ /* 0x000fe40000000f00 */
[----:B------:R-:W-:Y:S01]  /*5800*/  @P4 LOP3.LUT R43, R17, 0xffff, RZ, 0xc0, !PT ;  /* 0x0000ffff112b4812 */ /* 0x000fe200078ec0ff */
[----:B--2-4-:R-:W-:Y:S06]  /*5810*/  @!P0 BRA `(.L_x_102) ;  /* 0x0000000000a48947 */ /* 0x014fec0003800000 */
[----:B------:R-:W-:Y:S01]  /*5820*/  IMAD.HI.U32 R21, R100, R39, RZ ;  /* 0x0000002764157227 */ /* 0x000fe200078e00ff */
[----:B------:R-:W-:Y:S02]  /*5830*/  ISETP.NE.AND P0, PT, R38, 0x1, PT ;  /* 0x000000012600780c */ /* 0x000fe40003f05270 */
[----:B------:R-:W-:Y:S01]  /*5840*/  ISETP.NE.AND P2, PT, R40, 0x1, PT ;  /* 0x000000012800780c */ /* 0x000fe20003f45270 */
[----:B------:R-:W-:Y:S01]  /*5850*/  IMAD.HI.U32 R20, R99, R88, RZ ;  /* 0x0000005863147227 */ /* 0x000fe200078e00ff */
[----:B------:R-:W-:Y:S02]  /*5860*/  SHF.R.U32.HI R21, RZ, R98, R21 ;  /* 0x00000062ff157219 */ /* 0x000fe40000011615 */
[----:B------:R-:W-:Y:S01]  /*5870*/  ISETP.NE.AND P3, PT, R42, 0x1, PT ;  /* 0x000000012a00780c */ /* 0x000fe20003f65270 */
[----:B------:R-:W-:Y:S01]  /*5880*/  IMAD.HI.U32 R24, R45, R88, RZ ;  /* 0x000000582d187227 */ /* 0x000fe200078e00ff */
[----:B------:R-:W-:Y:S02]  /*5890*/  SHF.R.U32.HI R20, RZ, R89, R20 ;  /* 0x00000059ff147219 */ /* 0x000fe40000011614 */
[----:B------:R-:W-:Y:S01]  /*58a0*/  SEL R3, R100, R21, !P0 ;  /* 0x0000001564037207 */ /* 0x000fe20004000000 */
[----:B------:R-:W-:Y:S01]  /*58b0*/  IMAD.HI.U32 R21, R43, R39, RZ ;  /* 0x000000272b157227 */ /* 0x000fe200078e00ff */
[----:B------:R-:W-:Y:S02]  /*58c0*/  SEL R7, R99, R20, !P3 ;  /* 0x0000001463077207 */ /* 0x000fe40005800000 */
[----:B------:R-:W-:Y:S01]  /*58d0*/  SHF.R.U32.HI R24, RZ, R89, R24 ;  /* 0x00000059ff187219 */ /* 0x000fe20000011618 */
[-C--:B------:R-:W-:Y:S04]  /*58e0*/  IMAD.HI.U32 R20, R3, R36.reuse, RZ ;  /* 0x0000002403147227 */ /* 0x080fe800078e00ff */
[----:B------:R-:W-:Y:S01]  /*58f0*/  IMAD.HI.U32 R22, R7, R36, RZ ;  /* 0x0000002407167227 */ /* 0x000fe200078e00ff */
[-C--:B------:R-:W-:Y:S02]  /*5900*/  @P2 SHF.R.U32.HI R3, RZ, R37.reuse, R20 ;  /* 0x00000025ff032219 */ /* 0x080fe40000011614 */
[----:B------:R-:W-:Y:S02]  /*5910*/  SHF.R.U32.HI R20, RZ, R98, R21 ;  /* 0x00000062ff147219 */ /* 0x000fe40000011615 */
[----:B------:R-:W-:Y:S01]  /*5920*/  @P2 SHF.R.U32.HI R7, RZ, R37, R22 ;  /* 0x00000025ff072219 */ /* 0x000fe20000011616 */
[C---:B------:R-:W-:Y:S01]  /*5930*/  IMAD R2, R40.reuse, R3, RZ ;  /* 0x0000000328027224 */ /* 0x040fe200078e02ff */
[----:B------:R-:W-:Y:S02]  /*5940*/  SEL R5, R43, R20, !P0 ;  /* 0x000000142b057207 */ /* 0x000fe40004000000 */
[----:B------:R-:W-:Y:S01]  /*5950*/  SEL R3, R45, R24, !P3 ;  /* 0x000000182d037207 */ /* 0x000fe20005800000 */
[----:B------:R-:W-:Y:S01]  /*5960*/  IMAD R4, R40, R7, RZ ;  /* 0x0000000728047224 */ /* 0x000fe200078e02ff */
[C---:B------:R-:W-:Y:S01]  /*5970*/  ISETP.GE.AND P0, PT, R5.reuse, R2, PT ;  /* 0x000000020500720c */ /* 0x040fe20003f06270 */
[----:B------:R-:W-:Y:S03]  /*5980*/  IMAD.HI.U32 R6, R5, R36, RZ ;  /* 0x0000002405067227 */ /* 0x000fe600078e00ff */
[----:B------:R-:W-:Y:S01]  /*5990*/  ISETP.GE.OR P0, PT, R3, R4, P0 ;  /* 0x000000040300720c */ /* 0x000fe20000706670 */
[----:B------:R-:W-:Y:S01]  /*59a0*/  IMAD.MOV R4, RZ, RZ, -R3 ;  /* 0x000000ffff047224 */ /* 0x000fe200078e0a03 */
[-C--:B------:R-:W-:Y:S03]  /*59b0*/  SHF.R.U32.HI R6, RZ, R37.reuse, R6 ;  /* 0x00000025ff067219 */ /* 0x080fe60000011606 */
[----:B------:R-:W-:Y:S01]  /*59c0*/  IMAD R45, R42, R4, R45 ;  /* 0x000000042a2d7224 */ /* 0x000fe200078e022d */
[----:B------:R-:W-:Y:S05]  /*59d0*/  SEL R15, R5, R6, !P2 ;  /* 0x00000006050f7207 */ /* 0x000fea0005000000 */
[----:B------:R-:W-:Y:S02]  /*59e0*/  IMAD.MOV R6, RZ, RZ, -R15 ;  /* 0x000000ffff067224 */ /* 0x000fe400078e0a0f */
[C---:B------:R-:W-:Y:S04]  /*59f0*/  @!P0 IMAD.HI.U32 R2, R3.reuse, R36, RZ ;  /* 0x0000002403028227 */ /* 0x040fe800078e00ff */
[----:B------:R-:W-:Y:S01]  /*5a00*/  IMAD R6, R40, R6, R5 ;  /* 0x0000000628067224 */ /* 0x000fe200078e0205 */
[----:B------:R-:W-:Y:S04]  /*5a10*/  @!P0 SHF.R.U32.HI R2, RZ, R37, R2 ;  /* 0x00000025ff028219 */ /* 0x000fe80000011602 */
[----:B------:R-:W-:Y:S02]  /*5a20*/  @!P0 SEL R0, R3, R2, !P2 ;  /* 0x0000000203008207 */ /* 0x000fe40005000000 */
[----:B------:R-:W-:Y:S02]  /*5a30*/  IADD3 R2, PT, PT, -R5, RZ, RZ ;  /* 0x000000ff05027210 */ /* 0x000fe40007ffe1ff */
[----:B------:R-:W-:Y:S01]  /*5a40*/  @!P0 IADD3 R8, PT, PT, R15, -R0, RZ ;  /* 0x800000000f088210 */ /* 0x000fe20007ffe0ff */
[----:B------:R-:W-:Y:S02]  /*5a50*/  @!P0 IMAD R0, R7, R6, R0 ;  /* 0x0000000607008224 */ /* 0x000fe400078e0200 */
[----:B------:R-:W-:Y:S02]  /*5a60*/  IMAD R43, R38, R2, R43 ;  /* 0x00000002262b7224 */ /* 0x000fe400078e022b */
[----:B------:R-:W-:Y:S02]  /*5a70*/  @!P0 IMAD R5, R8, R40, R3 ;  /* 0x0000002808058224 */ /* 0x000fe400078e0203 */
[----:B------:R-:W-:Y:S04]  /*5a80*/  @!P0 IMAD.MOV.U32 R3, RZ, RZ, R0 ;  /* 0x000000ffff038224 */ /* 0x000fe800078e0000 */
[----:B------:R-:W-:Y:S02]  /*5a90*/  IMAD R45, R3, R42, R45 ;  /* 0x0000002a032d7224 */ /* 0x000fe400078e022d */
[----:B------:R-:W-:Y:S07]  /*5aa0*/  IMAD R43, R5, R38, R43 ;  /* 0x00000026052b7224 */ /* 0x000fee00078e022b */
.L_x_102:
[----:B------:R-:W-:Y:S01]  /*5ab0*/  @!P1 IMAD.HI.U32 R0, R45, R12, RZ ;  /* 0x0000000c2d009227 */ /* 0x000fe200078e00ff */
[----:B-1----:R-:W-:Y:S01]  /*5ac0*/  @!P1 ISETP.NE.AND P0, PT, R10, 0x1, PT ;  /* 0x000000010a00980c */ /* 0x002fe20003f05270 */
[----:B------:R-:W-:Y:S01]  /*5ad0*/  ULOP3.LUT UP0, URZ, UR42, 0x1b0, URZ, 0xc0, !UPT ;  /* 0x000001b02aff7892 */ /* 0x000fe2000f80c0ff */
[----:B------:R-:W-:Y:S01]  /*5ae0*/  @!P1 ISETP.NE.AND P2, PT, R9, 0x1, PT ;  /* 0x000000010900980c */ /* 0x000fe20003f45270 */
[----:B------:R-:W-:Y:S01]  /*5af0*/  @!P1 IMAD.HI.U32 R3, R43, R11, RZ ;  /* 0x0000000b2b039227 */ /* 0x000fe200078e00ff */
[----:B------:R-:W-:Y:S02]  /*5b00*/  @!P1 SHF.R.U32.HI R0, RZ, R13, R0 ;  /* 0x0000000dff009219 */ /* 0x000fe40000011600 */
[----:B------:R-:W-:Y:S01]  /*5b10*/  @P4 SHF.R.U32.HI R105, RZ, 0x10, R17 ;  /* 0x00000010ff694819 */ /* 0x000fe20000011611 */
[----:B------:R-:W-:Y:S01]  /*5b20*/  VIADD R111, R111, 0x1 ;  /* 0x000000016f6f7836 */ /* 0x000fe20000000000 */
[----:B------:R-:W-:Y:S02]  /*5b30*/  @!P1 SHF.R.U32.HI R2, RZ, R14, R3 ;  /* 0x0000000eff029219 */ /* 0x000fe40000011603 */
[----:B------:R-:W-:Y:S02]  /*5b40*/  @!P1 SEL R3, R45, R0, !P2 ;  /* 0x000000002d039207 */ /* 0x000fe40005000000 */
[----:B------:R-:W-:Y:S05]  /*5b50*/  @!P1 SEL R2, R43, R2, !P0 ;  /* 0x000000022b029207 */ /* 0x000fea0004000000 */
[----:B------:R-:W-:Y:S02]  /*5b60*/  @!P1 IMAD.IADD R0, R2, 0x1, -R3 ;  /* 0x0000000102009824 */ /* 0x000fe400078e0a03 */
[----:B------:R-:W-:Y:S02]  /*5b70*/  @!P1 IMAD.IADD R2, R3, 0x1, -R2 ;  /* 0x0000000103029824 */ /* 0x000fe400078e0a02 */
[----:B------:R-:W-:Y:S02]  /*5b80*/  @!P1 IMAD R45, R0, R9, R45 ;  /* 0x00000009002d9224 */ /* 0x000fe400078e022d */
[----:B------:R-:W-:Y:S01]  /*5b90*/  @!P1 IMAD R43, R2, R10, R43 ;  /* 0x0000000a022b9224 */ /* 0x000fe200078e022b */
[----:B------:R-:W-:Y:S06]  /*5ba0*/  BRA.U !UP0, `(.L_x_103) ;  /* 0x0000000108407547 */ /* 0x000fec000b800000 */
[----:B------:R-:W1:Y:S01]  /*5bb0*/  LDCU.64 UR8, c[0x4][0x80] ;  /* 0x01001000ff0877ac */ /* 0x000e620008000a00 */
[----:B------:R-:W-:Y:S01]  /*5bc0*/  MOV R3, 0x0 ;  /* 0x0000000000037802 */ /* 0x000fe20000000f00 */
[----:B------:R-:W-:Y:S02]  /*5bd0*/  HFMA2 R12, -RZ, RZ, 0, 5.9604644775390625e-08 ;  /* 0x00000001ff0c7431 */ /* 0x000fe400000001ff */
[----:B------:R-:W-:Y:S02]  /*5be0*/  IMAD.MOV.U32 R8, RZ, RZ, 0x70 ;  /* 0x00000070ff087424 */ /* 0x000fe400078e00ff */
[----:B------:R-:W-:Y:S01]  /*5bf0*/  IMAD.MOV.U32 R13, RZ, RZ, RZ ;  /* 0x000000ffff0d7224 */ /* 0x000fe200078e00ff */
[----:B------:R-:W2:Y:S01]  /*5c00*/  LDCU.64 UR6, c[0x4][0x88] ;  /* 0x01001100ff0677ac */ /* 0x000ea20008000a00 */
[----:B------:R-:W3:Y:S01]  /*5c10*/  LDC.64 R2, c[0x4][R3] ;  /* 0x0100000003027b82 */ /* 0x000ee20000000a00 */
[----:B------:R-:W4:Y:S01]  /*5c20*/  LDCU.64 UR4, c[0x4][0x8] ;  /* 0x01000100ff0477ac */ /* 0x000f220008000a00 */
[----:B-1----:R-:W-:Y:S01]  /*5c30*/  MOV R5, UR9 ;  /* 0x0000000900057c02 */ /* 0x002fe20008000f00 */
[----:B------:R-:W-:Y:S01]  /*5c40*/  IMAD.U32 R4, RZ, RZ, UR8 ;  /* 0x00000008ff047e24 */ /* 0x000fe2000f8e00ff */
[----:B--2---:R-:W-:Y:S01]  /*5c50*/  MOV R7, UR7 ;  /* 0x0000000700077c02 */ /* 0x004fe20008000f00 */
[----:B------:R-:W-:Y:S01]  /*5c60*/  IMAD.U32 R6, RZ, RZ, UR6 ;  /* 0x00000006ff067e24 */ /* 0x000fe2000f8e00ff */
[----:B----4-:R-:W-:Y:S01]  /*5c70*/  MOV R11, UR5 ;  /* 0x00000005000b7c02 */ /* 0x010fe20008000f00 */
[----:B------:R-:W-:Y:S02]  /*5c80*/  IMAD.U32 R10, RZ, RZ, UR4 ;  /* 0x00000004ff0a7e24 */ /* 0x000fe4000f8e00ff */
[----:B------:R-:W-:Y:S07]  /*5c90*/  LEPC R20, `(.L_x_103) ;  /* 0x000000001014794e */ /* 0x000fee0000000000 */
[----:B---3-5:R-:W-:Y:S05]  /*5ca0*/  CALL.ABS.NOINC R2 ;  /* 0x0000000002007343 */ /* 0x028fea0003c00000 */
.L_x_103:
[----:B------:R-:W-:Y:S01]  /*5cb0*/  LOP3.LUT P0, RZ, R109, 0x1b0, RZ, 0xc0, !PT ;  /* 0x000001b06dff7812 */ /* 0x000fe2000780c0ff */
[----:B------:R-:W-:Y:S11]  /*5cc0*/  BSSY.RECONVERGENT B6, `(.L_x_104) ;  /* 0x0000013000067945 */ /* 0x000ff60003800200 */
[----:B------:R-:W-:Y:S01]  /*5cd0*/  @!UPT UIADD3 URZ, UPT, UPT, URZ, URZ, URZ ;  /* 0x000000fffffff290 */ /* 0x000fe2000fffe0ff */
[----:B------:R-:W-:Y:S05]  /*5ce0*/  @!P0 BRA `(.L_x_105) ;  /* 0x0000000000408947 */ /* 0x000fea0003800000 */
        /* <DEDUP_REMOVED lines=16> */
.L_x_105:
[----:B------:R-:W-:Y:S05]  /*5df0*/  BSYNC.RECONVERGENT B6 ;  /* 0x0000000000067941 */ /* 0x000fea0003800200 */
.L_x_104:
[----:B------:R-:W-:Y:S01]  /*5e00*/  ISETP.NE.U32.AND P3, PT, R86, RZ, PT ;  /* 0x000000ff5600720c */ /* 0x000fe20003f65070 */
[----:B------:R-:W-:Y:S01]  /*5e10*/  UISETP.NE.AND UP1, UPT, UR44, URZ, UPT ;  /* 0x000000ff2c00728c */ /* 0x000fe2000bf25270 */
[----:B------:R-:W-:Y:S02]  /*5e20*/  ISETP.NE.U32.AND P4, PT, R82, RZ, PT ;  /* 0x000000ff5200720c */ /* 0x000fe40003f85070 */
[----:B------:R-:W-:Y:S02]  /*5e30*/  ISETP.NE.AND.EX P3, PT, R87, RZ, PT, P3 ;  /* 0x000000ff5700720c */ /* 0x000fe40003f65330 */
[----:B------:R-:W-:Y:S02]  /*5e40*/  PLOP3.LUT P1, PT, PT, PT, PT, 0x8, 0x80 ;  /* 0x000000000080781c */ /* 0x000fe40003f2e170 */
[----:B------:R-:W-:Y:S02]  /*5e50*/  PLOP3.LUT P0, PT, PT, PT, UP1, 0x80, 0x8 ;  /* 0x000000000008781c */ /* 0x000fe40003f0f018 */
[----:B------:R-:W-:Y:S02]  /*5e60*/  ISETP.NE.AND.EX P4, PT, R83, RZ, PT, P4 ;  /* 0x000000ff5300720c */ /* 0x000fe40003f85340 */
[----:B------:R-:W1:Y:S09]  /*5e70*/  @UP1 LDCU.64 UR4, c[0x0][0x888] ;  /* 0x00011100ff0417ac */ /* 0x000e720008000a00 */
[----:B------:R-:W-:Y:S01]  /*5e80*/  @P0 PLOP3.LUT P1, PT, P3, PT, PT, 0x80, 0x8 ;  /* 0x000000000008081c */ /* 0x000fe20001f2f070 */
[----:B-1----:R-:W-:Y:S04]  /*5e90*/  @UP1 UISETP.NE.U32.AND UP0, UPT, UR4, URZ, UPT ;  /* 0x000000ff0400128c */ /* 0x002fe8000bf05070 */
[----:B------:R-:W-:Y:S04]  /*5ea0*/  @UP1 UISETP.NE.AND.EX UP0, UPT, UR5, URZ, UPT, UP0 ;  /* 0x000000ff0500128c */ /* 0x000fe8000bf05300 */
[----:B------:R-:W-:Y:S01]  /*5eb0*/  @UP1 USEL UR4, URZ, 0xffffffff, UP0 ;  /* 0xffffffffff041887 */ /* 0x000fe20008000000 */
[----:B------:R-:W-:Y:S11]  /*5ec0*/  @!P3 BRA `(.L_x_106) ;  /* 0x00000000002cb947 */ /* 0x000ff60003800000 */
[----:B------:R-:W-:Y:S01]  /*5ed0*/  ISETP.NE.U32.AND P2, PT, R84, RZ, PT ;  /* 0x000000ff5400720c */ /* 0x000fe20003f45070 */
[----:B------:R-:W-:Y:S03]  /*5ee0*/  IMAD.MOV.U32 R96, RZ, RZ, 0x1 ;  /* 0x00000001ff607424 */ /* 0x000fe600078e00ff */
[----:B------:R-:W-:Y:S11]  /*5ef0*/  ISETP.NE.AND.EX P2, PT, R85, RZ, PT, P2 ;  /* 0x000000ff5500720c */ /* 0x000ff60003f45320 */
[----:B------:R-:W-:Y:S02]  /*5f00*/  @!UPT UIADD3 URZ, UPT, UPT, URZ, URZ, URZ ;  /* 0x000000fffffff290 */ /* 0x000fe4000fffe0ff */
[----:B------:R-:W1:Y:S01]  /*5f10*/  @P2 LDC.64 R2, c[0x0][0x888] ;  /* 0x00022200ff022b82 */ /* 0x000e620000000a00 */
[----:B------:R-:W-:Y:S04]  /*5f20*/  @P2 IMAD R0, R86, UR36, RZ ;  /* 0x0000002456002c24 */ /* 0x000fe8000f8e02ff */
[----:B-1----:R-:W-:Y:S04]  /*5f30*/  @P2 IMAD.WIDE R2, R0, 0x4, R2 ;  /* 0x0000000400022825 */ /* 0x002fe800078e0202 */
[----:B------:R-:W-:Y:S01]  /*5f40*/  HFMA2 R0, -RZ, RZ, 0, 5.9604644775390625e-08 ;  /* 0x00000001ff007431 */ /* 0x000fe200000001ff */
[----:B-----5:R1:W5:Y:S04]  /*5f50*/  @P2 LDG.E R49, desc[UR40][R2.64] ;  /* 0x0000002802312981 */ /* 0x020368000c1e1900 */
[----:B------:R-:W-:Y:S01]  /*5f60*/  @!P2 PRMT R96, R0, 0x7610, R96 ;  /* 0x000076100060a816 */ /* 0x000fe20000000060 */
[----:B-1----:R-:W2:Y:S06]  /*5f70*/  @!P2 LDC R49, c[0x0][0x880] ;  /* 0x00022000ff31ab82 */ /* 0x002eac0000000800 */
.L_x_106:
[----:B------:R-:W-:Y:S05]  /*5f80*/  @!P4 BRA `(.L_x_107) ;  /* 0x000000000020c947 */ /* 0x000fea0003800000 */
[----:B------:R-:W-:Y:S04]  /*5f90*/  ISETP.NE.U32.AND P2, PT, R80, RZ, PT ;  /* 0x000000ff5000720c */ /* 0x000fe80003f45070 */
[----:B------:R-:W-:Y:S11]  /*5fa0*/  ISETP.NE.AND.EX P2, PT, R81, RZ, PT, P2 ;  /* 0x000000ff5100720c */ /* 0x000ff60003f45320 */
[----:B------:R-:W-:Y:S02]  /*5fb0*/  @!UPT UIADD3 URZ, UPT, UPT, URZ, URZ, URZ ;  /* 0x000000fffffff290 */ /* 0x000fe4000fffe0ff */
[----:B------:R-:W1:Y:S01]  /*5fc0*/  @P2 LDC.64 R2, c[0x0][0x8a8] ;  /* 0x00022a00ff022b82 */ /* 0x000e620000000a00 */
[----:B------:R-:W-:Y:S04]  /*5fd0*/  @P2 IMAD R0, R82, UR36, RZ ;  /* 0x0000002452002c24 */ /* 0x000fe8000f8e02ff */
[----:B-1----:R-:W-:Y:S05]  /*5fe0*/  @P2 IMAD.WIDE R2, R0, 0x4, R2 ;  /* 0x0000000400022825 */ /* 0x002fea00078e0202 */
[----:B-----5:R1:W5:Y:S02]  /*5ff0*/  @P2 LDG.E R47, desc[UR40][R2.64] ;  /* 0x00000028022f2981 */ /* 0x020364000c1e1900 */
[----:B-1----:R-:W3:Y:S02]  /*6000*/  @!P2 LDC R47, c[0x0][0x8a0] ;  /* 0x00022800ff2fab82 */ /* 0x002ee40000000800 */
.L_x_107:
[----:B--2--5:R-:W-:Y:S01]  /*6010*/  @P0 FSETP.NEU.AND P4, PT, R49, RZ, PT ;  /* 0x000000ff3100020b */ /* 0x024fe20003f8d000 */
[----:B------:R-:W-:Y:S01]  /*6020*/  IMAD.U32 R0, RZ, RZ, UR4 ;  /* 0x00000004ff007e24 */ /* 0x000fe2000f8e00ff */
[----:B------:R-:W-:Y:S01]  /*6030*/  @P0 LOP3.LUT P2, RZ, R96, 0xff, RZ, 0xc0, !PT ;  /* 0x000000ff60ff0812 */ /* 0x000fe2000784c0ff */
[----:B------:R-:W-:Y:S01]  /*6040*/  BSSY B1, `(.L_x_108) ;  /* 0x0000039000017945 */ /* 0x000fe20003800000 */
[----:B------:R-:W-:Y:S02]  /*6050*/  @P0 SEL R9, RZ, 0xffffffff, P4 ;  /* 0xffffffffff090807 */ /* 0x000fe40002000000 */
[----:B------:R-:W-:Y:S02]  /*6060*/  CS2R R54, SRZ ;  /* 0x0000000000367805 */ /* 0x000fe4000001ff00 */
[----:B------:R-:W-:Y:S02]  /*6070*/  LEA R92, R44, UR43, 0x3 ;  /* 0x0000002b2c5c7c11 */ /* 0x000fe4000f8e18ff */
[----:B------:R-:W-:Y:S02]  /*6080*/  CS2R R52, SRZ ;  /* 0x0000000000347805 */ /* 0x000fe4000001ff00 */
[----:B------:R-:W-:Y:S02]  /*6090*/  @P1 SEL R9, R0, R9, !P2 ;  /* 0x0000000900091207 */ /* 0x000fe40005000000 */
[----:B------:R-:W-:Y:S02]  /*60a0*/  CS2R R58, SRZ ;  /* 0x00000000003a7805 */ /* 0x000fe4000001ff00 */
[----:B------:R-:W-:Y:S02]  /*60b0*/  SHF.L.U32 R7, R108, 0x1f, RZ ;  /* 0x0000001f6c077819 */ /* 0x000fe400000006ff */
[----:B------:R-:W-:Y:S02]  /*60c0*/  CS2R R56, SRZ ;  /* 0x0000000000387805 */ /* 0x000fe4000001ff00 */
[----:B------:R-:W-:Y:S02]  /*60d0*/  @P0 LOP3.LUT R9, R9, 0x1, RZ, 0xc0, !PT ;  /* 0x0000000109090812 */ /* 0x000fe400078ec0ff */
[C---:B------:R-:W-:Y:S02]  /*60e0*/  LEA.HI R5, R44.reuse, R44, RZ, 0x1 ;  /* 0x0000002c2c057211 */ /* 0x040fe400078f08ff */
[----:B------:R-:W-:Y:S02]  /*60f0*/  ISETP.NE.U32.OR P1, PT, R9, 0x1, !P0 ;  /* 0x000000010900780c */ /* 0x000fe40004725470 */
[----:B------:R-:W-:Y:S01]  /*6100*/  PLOP3.LUT P5, PT, PT, PT, PT, 0x8, 0x80 ;  /* 0x000000000080781c */ /* 0x000fe20003fae170 */
[C---:B------:R-:W-:Y:S01]  /*6110*/  IMAD.SHL.U32 R3, R5.reuse, 0x20, RZ ;  /* 0x0000002005037824 */ /* 0x040fe200078e00ff */
[----:B------:R-:W-:Y:S04]  /*6120*/  LOP3.LUT R5, R5, 0xffe, RZ, 0xc0, !PT ;  /* 0x00000ffe05057812 */ /* 0x000fe800078ec0ff */
[----:B------:R-:W-:Y:S01]  /*6130*/  LOP3.LUT R3, R3, 0xffffffc0, RZ, 0xc0, !PT ;  /* 0xffffffc003037812 */ /* 0x000fe200078ec0ff */
[----:B------:R-:W-:Y:S04]  /*6140*/  IMAD.IADD R32, R44, 0x1, -R5 ;  /* 0x000000012c207824 */ /* 0x000fe800078e0a05 */
[----:B------:R-:W-:Y:S01]  /*6150*/  @P1 SHF.L.U32 R2, R106, 0x1f, RZ ;  /* 0x0000001f6a021819 */ /* 0x000fe200000006ff */
[----:B------:R-:W-:Y:S03]  /*6160*/  IMAD.IADD R3, R46, 0x1, R3 ;  /* 0x000000012e037824 */ /* 0x000fe600078e0203 */
[----:B------:R-:W1:Y:S01]  /*6170*/  @P1 SYNCS.PHASECHK.TRANS64.TRYWAIT P0, [UR43+0x1b0], R2 ;  /* 0x0001b002ff0015a7 */ /* 0x000e62000800112b */
[----:B------:R-:W-:Y:S01]  /*6180*/  IMAD R32, R32, 0x100000, R3 ;  /* 0x0010000020207824 */ /* 0x000fe200078e0203 */
[----:B------:R2:W4:Y:S01]  /*6190*/  SYNCS.PHASECHK.TRANS64.TRYWAIT P4, [R92+URZ+0x1f0], R7 ;  /* 0x0001f0075c0075a7 */ /* 0x00052200080811ff */
[----:B-1----:R-:W-:Y:S01]  /*61a0*/  @P1 PLOP3.LUT P5, PT, P0, PT, PT, 0x8, 0x80 ;  /* 0x000000000080181c */ /* 0x002fe200007ae170 */
[----:B------:R-:W-:Y:S01]  /*61b0*/  @!UPT UIADD3 URZ, UPT, UPT, URZ, URZ, URZ ;  /* 0x000000fffffff290 */ /* 0x000fe2000fffe0ff */
[----:B--2---:R-:W-:Y:S11]  /*61c0*/  @!P1 BRA `(.L_x_109) ;  /* 0x0000000000809947 */ /* 0x004ff60003800000 */
[----:B------:R-:W-:Y:S01]  /*61d0*/  ISETP.NE.U32.AND P0, PT, RZ, UR38, PT ;  /* 0x00000026ff007c0c */ /* 0x000fe2000bf05070 */
[----:B------:R-:W-:Y:S01]  /*61e0*/  BSSY B0, `(.L_x_110) ;  /* 0x0000012000007945 */ /* 0x000fe20003800000 */
[----:B------:R-:W-:Y:S02]  /*61f0*/  FSETP.NEU.AND P2, PT, R49, RZ, PT ;  /* 0x000000ff3100720b */ /* 0x000fe40003f4d000 */
[----:B------:R-:W-:Y:S02]  /*6200*/  CS2R R58, SRZ ;  /* 0x00000000003a7805 */ /* 0x000fe4000001ff00 */
[----:B------:R-:W-:Y:S02]  /*6210*/  ISETP.NE.AND.EX P0, PT, RZ, UR39, PT, P0 ;  /* 0x00000027ff007c0c */ /* 0x000fe4000bf05300 */
[----:B------:R-:W-:Y:S02]  /*6220*/  CS2R R56, SRZ ;  /* 0x0000000000387805 */ /* 0x000fe4000001ff00 */
[----:B------:R-:W-:Y:S02]  /*6230*/  LOP3.LUT P1, RZ, R96, 0xff, RZ, 0xc0, !PT ;  /* 0x000000ff60ff7812 */ /* 0x000fe4000782c0ff */
[----:B------:R-:W-:Y:S02]  /*6240*/  CS2R R54, SRZ ;  /* 0x0000000000367805 */ /* 0x000fe4000001ff00 */
[----:B------:R-:W-:Y:S02]  /*6250*/  SEL R0, RZ, 0xffffffff, P2 ;  /* 0xffffffffff007807 */ /* 0x000fe40001000000 */
[----:B------:R-:W-:Y:S02]  /*6260*/  CS2R R52, SRZ ;  /* 0x0000000000347805 */ /* 0x000fe4000001ff00 */
[----:B------:R-:W-:Y:S04]  /*6270*/  SEL R3, RZ, 0xffffffff, P0 ;  /* 0xffffffffff037807 */ /* 0x000fe80000000000 */
[----:B------:R-:W-:Y:S04]  /*6280*/  @P3 SEL R0, R3, R0, !P1 ;  /* 0x0000000003003207 */ /* 0x000fe80004800000 */
[----:B------:R-:W-:Y:S04]  /*6290*/  LOP3.LUT R0, R0, 0x1, RZ, 0xc0, !PT ;  /* 0x0000000100007812 */ /* 0x000fe800078ec0ff */
[----:B------:R-:W-:Y:S01]  /*62a0*/  ISETP.NE.U32.AND P0, PT, R0, 0x1, PT ;  /* 0x000000010000780c */ /* 0x000fe20003f05070 */
[----:B------:R-:W-:Y:S01]  /*62b0*/  @!UPT UIADD3 URZ, UPT, UPT, URZ, URZ, URZ ;  /* 0x000000fffffff290 */ /* 0x000fe2000fffe0ff */
[----:B------:R-:W-:Y:S11]  /*62c0*/  @!P5 BRA `(.L_x_111) ;  /* 0x00000000000cd947 */ /* 0x000ff60003800000 */
[----:B------:R-:W-:Y:S04]  /*62d0*/  SHF.L.U32 R3, R106, 0x1f, RZ ;  /* 0x0000001f6a037819 */ /* 0x000fe800000006ff */
[----:B------:R-:W1:Y:S02]  /*62e0*/  SYNCS.PHASECHK.TRANS64.TRYWAIT P1, [UR43+0x1b0], R3 ;  /* 0x0001b003ff0075a7 */ /* 0x000e64000802112b */
[----:B-1----:R-:W-:Y:S05]  /*62f0*/  @!P1 BRA `(.L_x_112) ;  /* 0x0000001c007c9947 */ /* 0x002fea0003800000 */
.L_x_111:
[----:B------:R-:W-:Y:S05]  /*6300*/  BSYNC B0 ;  /* 0x0000000000007941 */ /* 0x000fea0003800000 */
.L_x_110:
[----:B------:R2:W1:Y:S01]  /*6310*/  @P0 LDS.128 R56, [R103+UR43+0x400] ;  /* 0x0004002b67380984 */ /* 0x0004620008000c00 */
[----:B------:R-:W-:Y:S01]  /*6320*/  UIADD3 UR4, UPT, UPT, UR43, 0x1b8, URZ ;  /* 0x000001b82b047890 */ /* 0x000fe2000fffe0ff */
[----:B------:R-:W-:Y:S02]  /*6330*/  LOP3.LUT R106, R106, 0x1, RZ, 0x3c, !PT ;  /* 0x000000016a6a7812 */ /* 0x000fe400078e3cff */
[----:B------:R2:W1:Y:S01]  /*6340*/  @P0 LDS.128 R52, [R102+0x10] ;  /* 0x0000100066340984 */ /* 0x0004620000000c00 */
[----:B------:R-:W-:Y:S01]  /*6350*/  UPRMT UR4, UR37, 0x654, UR4 ;  /* 0x0000065425047896 */ /* 0x000fe20008000004 */
[----:B------:R-:W-:Y:S01]  /*6360*/  @!PT LDS RZ, [RZ] ;  /* 0x00000000fffff984 */ /* 0x000fe20000000800 */
[----:B------:R-:W-:Y:S01]  /*6370*/  @!PT LDS RZ, [RZ] ;  /* 0x00000000fffff984 */ /* 0x000fe20000000800 */
[----:B------:R-:W-:Y:S01]  /*6380*/  @!PT LDS RZ, [RZ] ;  /* 0x00000000fffff984 */ /* 0x000fe20000000800 */
[----:B------:R-:W-:Y:S01]  /*6390*/  @!PT LDS RZ, [RZ] ;  /* 0x00000000fffff984 */ /* 0x000fe20000000800 */
[----:B------:R5:W-:Y:S06]  /*63a0*/  MEMBAR.ALL.CTA ;  /* 0x0000000000007992 */ /* 0x000bec0000008000 */
[----:B-----5:R-:W5:Y:S02]  /*63b0*/  FENCE.VIEW.ASYNC.S ;  /* 0x00000000000073c6 */ /* 0x020f640000000000 */
[----:B-----5:R-:W-:Y:S03]  /*63c0*/  SYNCS.ARRIVE.TRANS64.RED.A1T0 RZ, [UR4], RZ ;  /* 0x000000ffffff79a7 */ /* 0x020fe60008100404 */
.L_x_109:
[----:B------:R-:W-:Y:S05]  /*63d0*/  BSYNC B1 ;  /* 0x0000000000017941 */ /* 0x000fea0003800000 */
.L_x_108:
[----:B-1----:R-:W-:Y:S04]  /*63e0*/  SHF.R.U32.HI R3, RZ, 0x15, R32 ;  /* 0x00000015ff037819 */ /* 0x002fe80000011620 */
[----:B------:R-:W-:Y:S01]  /*63f0*/  LOP3.LUT P0, RZ, R3, 0x3, R104, 0x48, !PT ;  /* 0x0000000303ff7812 */ /* 0x000fe20007804868 */
[----:B------:R-:W-:Y:S01]  /*6400*/  @!UPT UIADD3 URZ, UPT, UPT, URZ, URZ, URZ ;  /* 0x000000fffffff290 */ /* 0x000fe2000fffe0ff */
[----:B----4-:R-:W-:Y:S11]  /*6410*/  @P4 BRA `(.L_x_113) ;  /* 0x0000000000084947 */ /* 0x010ff60003800000 */
[----:B------:R-:W1:Y:S02]  /*6420*/  SYNCS.PHASECHK.TRANS64.TRYWAIT P1, [R92+URZ+0x1f0], R7 ;  /* 0x0001f0075c0075a7 */ /* 0x000e6400080211ff */
[----:B-1----:R-:W-:Y:S05]  /*6430*/  @!P1 BRA `(.L_x_114) ;  /* 0x0000001c00449947 */ /* 0x002fea0003800000 */
.L_x_113:
[----:B------:R-:W-:Y:S05]  /*6440*/  @!P0 BRA `(.L_x_115) ;  /* 0x0000000000408947 */ /* 0x000fea0003800000 */
[----:B------:R-:W4:Y:S01]  /*6450*/  LDCU.64 UR8, c[0x4][0x70] ;  /* 0x01000e00ff0877ac */ /* 0x000f220008000a00 */
[----:B------:R-:W-:Y:S01]  /*6460*/  MOV R3, 0x0 ;  /* 0x0000000000037802 */ /* 0x000fe20000000f00 */
[----:B------:R-:W-:Y:S02]  /*6470*/  HFMA2 R12, -RZ, RZ, 0, 5.9604644775390625e-08 ;  /* 0x00000001ff0c7431 */ /* 0x000fe400000001ff */
[----:B------:R-:W-:Y:S02]  /*6480*/  IMAD.MOV.U32 R8, RZ, RZ, 0x192 ;  /* 0x00000192ff087424 */ /* 0x000fe400078e00ff */
[----:B------:R-:W-:Y:S01]  /*6490*/  IMAD.MOV.U32 R13, RZ, RZ, RZ ;  /* 0x000000ffff0d7224 */ /* 0x000fe200078e00ff */
[----:B------:R-:W1:Y:S01]  /*64a0*/  LDCU.64 UR6, c[0x4][0x78] ;  /* 0x01000f00ff0677ac */ /* 0x000e620008000a00 */
[----:B------:R-:W2:Y:S01]  /*64b0*/  LDC.64 R2, c[0x4][R3] ;  /* 0x0100000003027b82 */ /* 0x000ea20000000a00 */
[----:B------:R-:W5:Y:S01]  /*64c0*/  LDCU.64 UR4, c[0x4][0x10] ;  /* 0x01000200ff0477ac */ /* 0x000f620008000a00 */
[----:B----4-:R-:W-:Y:S01]  /*64d0*/  MOV R5, UR9 ;  /* 0x0000000900057c02 */ /* 0x010fe20008000f00 */
[----:B------:R-:W-:Y:S01]  /*64e0*/  IMAD.U32 R4, RZ, RZ, UR8 ;  /* 0x00000008ff047e24 */ /* 0x000fe2000f8e00ff */
[----:B-1----:R-:W-:Y:S01]  /*64f0*/  MOV R7, UR7 ;  /* 0x0000000700077c02 */ /* 0x002fe20008000f00 */
[----:B------:R-:W-:Y:S01]  /*6500*/  IMAD.U32 R6, RZ, RZ, UR6 ;  /* 0x00000006ff067e24 */ /* 0x000fe2000f8e00ff */
[----:B-----5:R-:W-:Y:S01]  /*6510*/  MOV R11, UR5 ;  /* 0x00000005000b7c02 */ /* 0x020fe20008000f00 */
[----:B------:R-:W-:Y:S02]  /*6520*/  IMAD.U32 R10, RZ, RZ, UR4 ;  /* 0x00000004ff0a7e24 */ /* 0x000fe4000f8e00ff */
[----:B------:R-:W-:Y:S07]  /*6530*/  LEPC R20, `(.L_x_115) ;  /* 0x000000001014794e */ /* 0x000fee0000000000 */
[----:B--23--:R-:W-:Y:S05]  /*6540*/  CALL.ABS.NOINC R2 ;  /* 0x0000000002007343 */ /* 0x00cfea0003c00000 */
.L_x_115:
[----:B------:R-:W-:Y:S01]  /*6550*/  LOP3.LUT P0, RZ, R101, 0x60, RZ, 0xc0, !PT ;  /* 0x0000006065ff7812 */ /* 0x000fe2000780c0ff */
[----:B------:R-:W-:Y:S05]  /*6560*/  WARPSYNC.ALL ;  /* 0x0000000000007948 */ /* 0x000fea0003800000 */
[----:B------:R-:W-:Y:S01]  /*6570*/  R2UR UR4, R32 ;  /* 0x00000000200472ca */ /* 0x000fe200000e0000 */
[----:B------:R-:W-:Y:S01]  /*6580*/  BSSY.RECONVERGENT B0, `(.L_x_116) ;  /* 0x00000a0000007945 */ /* 0x000fe20003800200 */
[-C--:B------:R-:W-:Y:S02]  /*6590*/  F2FP.F16.E5M2.UNPACK_B R50, R56.reuse ;  /* 0x00000038ff32723e */ /* 0x080fe400020004ff */
[----:B------:R-:W-:Y:S02]  /*65a0*/  F2FP.F16.E5M2.UNPACK_B R63, R56.H1 ;  /* 0x00000038ff3f723e */ /* 0x000fe400030004ff */
[-C--:B------:R-:W-:Y:S01]  /*65b0*/  F2FP.F16.E5M2.UNPACK_B R56, R57.reuse ;  /* 0x00000039ff38723e */ /* 0x080fe200020004ff */
[--C-:B------:R-:W-:Y:S01]  /*65c0*/  HADD2.F32 R48, -RZ, R50.reuse.H0_H0 ;  /* 0x20000032ff307230 */ /* 0x100fe20000004100 */
[----:B------:R-:W-:Y:S01]  /*65d0*/  F2FP.F16.E5M2.UNPACK_B R57, R57.H1 ;  /* 0x00000039ff39723e */ /* 0x000fe200030004ff */
[----:B------:R-:W-:Y:S01]  /*65e0*/  HADD2.F32 R50, -RZ, R50.H1_H1 ;  /* 0x30000032ff327230 */ /* 0x000fe20000004100 */
[-C--:B------:R-:W-:Y:S01]  /*65f0*/  F2FP.F16.E5M2.UNPACK_B R66, R52.reuse ;  /* 0x00000034ff42723e */ /* 0x080fe200020004ff */
[--C-:B------:R-:W-:Y:S01]  /*6600*/  HADD2.F32 R51, -RZ, R63.reuse.H0_H0 ;  /* 0x2000003fff337230 */ /* 0x100fe20000004100 */
[----:B------:R-:W-:Y:S01]  /*6610*/  F2FP.F16.E5M2.UNPACK_B R68, R52.H1 ;  /* 0x00000034ff44723e */ /* 0x000fe200030004ff */
[----:B-1----:R-:W-:Y:S01]  /*6620*/  LDTM.16dp32bit_t0_t15.x32 R4, tmem[UR4] ;  /* 0x00000004000479ee */ /* 0x002fe20008a80000 */
[----:B------:R-:W3:Y:S01]  /*6630*/  LDTM.16dp32bit_t16_t31.x32 R4, tmem[UR4+0x20] ;  /* 0x00002004000479ee */ /* 0x000ee20008aa0000 */
[----:B------:R-:W-:Y:S01]  /*6640*/  NOP ;  /* 0x0000000000007918 */ /* 0x000fe20000000000 */
[----:B------:R-:W-:Y:S01]  /*6650*/  R2UR UR5, R92 ;  /* 0x000000005c0572ca */ /* 0x000fe200000e0000 */
[--C-:B------:R-:W-:Y:S01]  /*6660*/  HADD2.F32 R65, -RZ, R66.reuse.H0_H0 ;  /* 0x20000042ff417230 */ /* 0x100fe20000004100 */
[----:B------:R-:W-:Y:S01]  /*6670*/  F2FP.F16.E5M2.UNPACK_B R61, R58 ;  /* 0x0000003aff3d723e */ /* 0x000fe200020004ff */
[----:B------:R-:W-:Y:S01]  /*6680*/  HADD2.F32 R67, -RZ, R66.H1_H1 ;  /* 0x30000042ff437230 */ /* 0x000fe20000004100 */
[-C--:B------:R-:W-:Y:S01]  /*6690*/  F2FP.F16.E5M2.UNPACK_B R70, R53.reuse ;  /* 0x00000035ff46723e */ /* 0x080fe200020004ff */
[----:B------:R-:W-:Y:S01]  /*66a0*/  HADD2.F32 R52, -RZ, R63.H1_H1 ;  /* 0x3000003fff347230 */ /* 0x000fe20000004100 */
[----:B------:R-:W-:Y:S01]  /*66b0*/  F2FP.F16.E5M2.UNPACK_B R72, R53.H1 ;  /* 0x00000035ff48723e */ /* 0x000fe200030004ff */
[----:B------:R-:W-:Y:S01]  /*66c0*/  HADD2.F32 R53, -RZ, R56.H0_H0 ;  /* 0x20000038ff357230 */ /* 0x000fe20000004100 */
[-C--:B------:R-:W-:Y:S01]  /*66d0*/  F2FP.F16.E5M2.UNPACK_B R74, R54.reuse ;  /* 0x00000036ff4a723e */ /* 0x080fe200020004ff */
[----:B------:R-:W-:Y:S01]  /*66e0*/  HADD2.F32 R69, -RZ, R70.H0_H0 ;  /* 0x20000046ff457230 */ /* 0x000fe20000004100 */
[----:B------:R-:W-:Y:S01]  /*66f0*/  F2FP.F16.E5M2.UNPACK_B R76, R54.H1 ;  /* 0x00000036ff4c723e */ /* 0x000fe200030004ff */
[----:B------:R-:W-:Y:S01]  /*6700*/  HADD2.F32 R54, -RZ, R56.H1_H1 ;  /* 0x30000038ff367230 */ /* 0x000fe20000004100 */
[----:B------:R-:W-:Y:S01]  /*6710*/  F2FP.F16.E5M2.UNPACK_B R60, R58.H1 ;  /* 0x0000003aff3c723e */ /* 0x000fe200030004ff */
[----:B------:R-:W-:Y:S01]  /*6720*/  UIADD3 UR5, UPT, UPT, UR5, 0x210, URZ ;  /* 0x0000021005057890 */ /* 0x000fe2000fffe0ff */
[----:B------:R-:W-:Y:S01]  /*6730*/  HADD2.F32 R58, -RZ, R61.H1_H1 ;  /* 0x3000003dff3a7230 */ /* 0x000fe20000004100 */
[----:B------:R-:W-:Y:S01]  /*6740*/  F2FP.F16.E5M2.UNPACK_B R77, R55 ;  /* 0x00000037ff4d723e */ /* 0x000fe200020004ff */
[----:B------:R-:W-:Y:S01]  /*6750*/  HADD2.F32 R70, -RZ, R70.H1_H1 ;  /* 0x30000046ff467230 */ /* 0x000fe20000004100 */
[----:B------:R-:W-:Y:S01]  /*6760*/  UPRMT UR5, UR37, 0x654, UR5 ;  /* 0x0000065425057896 */ /* 0x000fe20008000005 */
[--C-:B------:R-:W-:Y:S01]  /*6770*/  HADD2.F32 R73, -RZ, R74.reuse.H0_H0 ;  /* 0x2000004aff497230 */ /* 0x100fe20000004100 */
[----:B------:R-:W-:Y:S01]  /*6780*/  F2FP.F16.E5M2.UNPACK_B R62, R59 ;  /* 0x0000003bff3e723e */ /* 0x000fe200020004ff */
[----:B------:R-:W-:Y:S01]  /*6790*/  HADD2.F32 R74, -RZ, R74.H1_H1 ;  /* 0x3000004aff4a7230 */ /* 0x000fe20000004100 */
[----:B------:R-:W-:Y:S01]  /*67a0*/  F2FP.F16.E5M2.UNPACK_B R78, R55.H1 ;  /* 0x00000037ff4e723e */ /* 0x000fe200030004ff */
[C---:B---3--:R-:W-:Y:S01]  /*67b0*/  FMUL R4, R47.reuse, R4 ;  /* 0x000000042f047220 */ /* 0x048fe20000400000 */
[C---:B------:R-:W-:Y:S01]  /*67c0*/  FMUL R5, R47.reuse, R5 ;  /* 0x000000052f057220 */ /* 0x040fe20000400000 */
[C---:B------:R-:W-:Y:S01]  /*67d0*/  FMUL R8, R47.reuse, R8 ;  /* 0x000000082f087220 */ /* 0x040fe20000400000 */
[----:B------:R-:W-:Y:S01]  /*67e0*/  FMUL R9, R47, R9 ;  /* 0x000000092f097220 */ /* 0x000fe20000400000 */
[----:B------:R-:W-:Y:S01]  /*67f0*/  SYNCS.ARRIVE.TRANS64.RED.A1T0 RZ, [UR5], RZ ;  /* 0x000000ffffff79a7 */ /* 0x000fe20008100405 */
[C---:B------:R-:W-:Y:S01]  /*6800*/  FFMA R4, R49.reuse, R48, R4 ;  /* 0x0000003031047223 */ /* 0x040fe20000000004 */
[----:B------:R-:W-:Y:S01]  /*6810*/  FFMA R5, R49, R50, R5 ;  /* 0x0000003231057223 */ /* 0x000fe20000000005 */
[C---:B------:R-:W-:Y:S01]  /*6820*/  FMUL R12, R47.reuse, R12 ;  /* 0x0000000c2f0c7220 */ /* 0x040fe20000400000 */
        /* <DEDUP_REMOVED lines=9> */
[----:B------:R-:W-:Y:S02]  /*68c0*/  HADD2.F32 R48, -RZ, R77.H1_H1 ;  /* 0x3000004dff307230 */ /* 0x000fe40000004100 */
[C---:B------:R-:W-:Y:S01]  /*68d0*/  FMUL R28, R47.reuse, R32 ;  /* 0x000000202f1c7220 */ /* 0x040fe20000400000 */
[C---:B------:R-:W-:Y:S01]  /*68e0*/  FMUL R29, R47.reuse, R33 ;  /* 0x000000212f1d7220 */ /* 0x040fe20000400000 */
[C---:B------:R-:W-:Y:S01]  /*68f0*/  FMUL R6, R47.reuse, R6 ;  /* 0x000000062f067220 */ /* 0x040fe20000400000 */
[C---:B------:R-:W-:Y:S01]  /*6900*/  FMUL R7, R47.reuse, R7 ;  /* 0x000000072f077220 */ /* 0x040fe20000400000 */
[--C-:B------:R-:W-:Y:S02]  /*6910*/  HADD2.F32 R55, -RZ, R57.reuse.H0_H0 ;  /* 0x20000039ff377230 */ /* 0x100fe40000004100 */
[----:B------:R-:W-:Y:S01]  /*6920*/  FMUL R10, R47, R10 ;  /* 0x0000000a2f0a7220 */ /* 0x000fe20000400000 */
[C---:B------:R-:W-:Y:S01]  /*6930*/  FFMA R6, R49.reuse, R51, R6 ;  /* 0x0000003331067223 */ /* 0x040fe20000000006 */
[----:B------:R-:W-:Y:S02]  /*6940*/  HADD2.F32 R56, -RZ, R57.H1_H1 ;  /* 0x30000039ff387230 */ /* 0x000fe40000004100 */
[C---:B------:R-:W-:Y:S01]  /*6950*/  FFMA R7, R49.reuse, R52, R7 ;  /* 0x0000003431077223 */ /* 0x040fe20000000007 */
[C---:B------:R-:W-:Y:S01]  /*6960*/  FFMA R8, R49.reuse, R53, R8 ;  /* 0x0000003531087223 */ /* 0x040fe20000000008 */
[C---:B------:R-:W-:Y:S01]  /*6970*/  FFMA R9, R49.reuse, R54, R9 ;  /* 0x0000003631097223 */ /* 0x040fe20000000009 */
[----:B------:R-:W-:Y:S02]  /*6980*/  HADD2.F32 R57, -RZ, R61.H0_H0 ;  /* 0x2000003dff397230 */ /* 0x000fe40000004100 */
[----:B------:R-:W-:Y:S01]  /*6990*/  FFMA R10, R49, R55, R10 ;  /* 0x00000037310a7223 */ /* 0x000fe2000000000a */
[----:B------:R-:W-:Y:S01]  /*69a0*/  F2FP.SATFINITE.E5M2.F32.PACK_AB_MERGE_C R92, R7, R6, RZ ;  /* 0x00000006075c723e */ /* 0x000fe200048060ff */
[----:B------:R-:W-:Y:S02]  /*69b0*/  HADD2.F32 R61, -RZ, R62.H0_H0 ;  /* 0x2000003eff3d7230 */ /* 0x000fe40000004100 */
[----:B------:R-:W-:Y:S01]  /*69c0*/  FMUL R11, R47, R11 ;  /* 0x0000000b2f0b7220 */ /* 0x000fe20000400000 */
[----:B------:R-:W-:Y:S01]  /*69d0*/  F2FP.F16.E5M2.UNPACK_B R64, R59.H1 ;  /* 0x0000003bff40723e */ /* 0x000fe200030004ff */
[----:B------:R-:W-:Y:S01]  /*69e0*/  HADD2.F32 R59, -RZ, R60.H0_H0 ;  /* 0x2000003cff3b7230 */ /* 0x000fe20000004100 */
[----:B------:R-:W-:Y:S01]  /*69f0*/  F2FP.SATFINITE.E5M2.F32.PACK_AB_MERGE_C R92, R5, R4, R92 ;  /* 0x00000004055c723e */ /* 0x000fe2000480605c */
[C---:B------:R-:W-:Y:S01]  /*6a00*/  FFMA R11, R49.reuse, R56, R11 ;  /* 0x00000038310b7223 */ /* 0x040fe2000000000b */
[C---:B------:R-:W-:Y:S01]  /*6a10*/  FFMA R12, R49.reuse, R57, R12 ;  /* 0x00000039310c7223 */ /* 0x040fe2000000000c */
[----:B------:R-:W-:Y:S01]  /*6a20*/  FFMA R13, R49, R58, R13 ;  /* 0x0000003a310d7223 */ /* 0x000fe2000000000d */
[----:B------:R-:W-:Y:S02]  /*6a30*/  HADD2.F32 R62, -RZ, R62.H1_H1 ;  /* 0x3000003eff3e7230 */ /* 0x000fe40000004100 */
[----:B------:R-:W-:Y:S01]  /*6a40*/  FMUL R14, R47, R14 ;  /* 0x0000000e2f0e7220 */ /* 0x000fe20000400000 */
[----:B------:R-:W-:Y:S01]  /*6a50*/  HADD2.F32 R60, -RZ, R60.H1_H1 ;  /* 0x3000003cff3c7230 */ /* 0x000fe20000004100 */
[----:B------:R-:W-:Y:S01]  /*6a60*/  F2FP.SATFINITE.E5M2.F32.PACK_AB_MERGE_C R93, R11, R10, RZ ;  /* 0x0000000a0b5d723e */ /* 0x000fe200048060ff */
[----:B------:R-:W-:Y:S02]  /*6a70*/  HADD2.F32 R51, -RZ, R77.H0_H0 ;  /* 0x2000004dff337230 */ /* 0x000fe40000004100 */
[----:B------:R-:W-:Y:S01]  /*6a80*/  FFMA R14, R49, R59, R14 ;  /* 0x0000003b310e7223 */ /* 0x000fe2000000000e */
[----:B------:R-:W-:Y:S01]  /*6a90*/  FMUL R15, R47, R15 ;  /* 0x0000000f2f0f7220 */ /* 0x000fe20000400000 */
[--C-:B------:R-:W-:Y:S01]  /*6aa0*/  HADD2.F32 R63, -RZ, R64.reuse.H0_H0 ;  /* 0x20000040ff3f7230 */ /* 0x100fe20000004100 */
[----:B------:R-:W-:Y:S01]  /*6ab0*/  F2FP.SATFINITE.E5M2.F32.PACK_AB_MERGE_C R93, R9, R8, R93 ;  /* 0x00000008095d723e */ /* 0x000fe2000480605d */
[----:B------:R-:W-:Y:S02]  /*6ac0*/  HADD2.F32 R64, -RZ, R64.H1_H1 ;  /* 0x30000040ff407230 */ /* 0x000fe40000004100 */
[C---:B------:R-:W-:Y:S01]  /*6ad0*/  FFMA R15, R49.reuse, R60, R15 ;  /* 0x0000003c310f7223 */ /* 0x040fe2000000000f */
[C---:B------:R-:W-:Y:S01]  /*6ae0*/  FFMA R16, R49.reuse, R61, R16 ;  /* 0x0000003d31107223 */ /* 0x040fe20000000010 */
[----:B------:R-:W-:Y:S01]  /*6af0*/  FFMA R17, R49, R62, R17 ;  /* 0x0000003e31117223 */ /* 0x000fe20000000011 */
[C---:B------:R-:W-:Y:S01]  /*6b00*/  FMUL R18, R47.reuse, R18 ;  /* 0x000000122f127220 */ /* 0x040fe20000400000 */
[C---:B------:R-:W-:Y:S01]  /*6b10*/  FMUL R19, R47.reuse, R19 ;  /* 0x000000132f137220 */ /* 0x040fe20000400000 */
[--C-:B------:R-:W-:Y:S02]  /*6b20*/  HADD2.F32 R66, -RZ, R68.reuse.H0_H0 ;  /* 0x20000044ff427230 */ /* 0x100fe40000004100 */
[----:B------:R-:W-:Y:S01]  /*6b30*/  FMUL R3, R47, R22 ;  /* 0x000000162f037220 */ /* 0x000fe20000400000 */
[C---:B------:R-:W-:Y:S01]  /*6b40*/  FFMA R18, R49.reuse, R63, R18 ;  /* 0x0000003f31127223 */ /* 0x040fe20000000012 */
[----:B------:R-:W-:Y:S02]  /*6b50*/  HADD2.F32 R68, -RZ, R68.H1_H1 ;  /* 0x30000044ff447230 */ /* 0x000fe40000004100 */
[----:B------:R-:W-:Y:S01]  /*6b60*/  FFMA R19, R49, R64, R19 ;  /* 0x0000004031137223 */ /* 0x000fe20000000013 */
[----:B------:R-:W-:Y:S01]  /*6b70*/  FMUL R23, R47, R23 ;  /* 0x000000172f177220 */ /* 0x000fe20000400000 */
[C---:B------:R-:W-:Y:S01]  /*6b80*/  FFMA R0, R49.reuse, R65, R0 ;  /* 0x0000004131007223 */ /* 0x040fe20000000000 */
[C---:B------:R-:W-:Y:S01]  /*6b90*/  FFMA R2, R49.reuse, R67, R2 ;  /* 0x0000004331027223 */ /* 0x040fe20000000002 */
[--C-:B------:R-:W-:Y:S02]  /*6ba0*/  HADD2.F32 R71, -RZ, R72.reuse.H0_H0 ;  /* 0x20000048ff477230 */ /* 0x100fe40000004100 */
[----:B------:R-:W-:Y:S01]  /*6bb0*/  FFMA R3, R49, R66, R3 ;  /* 0x0000004231037223 */ /* 0x000fe20000000003 */
[----:B------:R-:W-:Y:S02]  /*6bc0*/  HADD2.F32 R72, -RZ, R72.H1_H1 ;  /* 0x30000048ff487230 */ /* 0x000fe40000004100 */
[----:B------:R-:W-:Y:S01]  /*6bd0*/  FMUL R22, R47, R26 ;  /* 0x0000001a2f167220 */ /* 0x000fe20000400000 */
        /* <DEDUP_REMOVED lines=18> */
[----:B------:R-:W-:Y:S01]  /*6d00*/  F2FP.SATFINITE.E5M2.F32.PACK_AB_MERGE_C R94, R15, R14, RZ ;  /* 0x0000000e0f5e723e */ /* 0x000fe200048060ff */
[----:B------:R-:W-:Y:S01]  /*6d10*/  FFMA R28, R49, R51, R28 ;  /* 0x00000033311c7223 */ /* 0x000fe2000000001c */
[----:B------:R-:W-:Y:S01]  /*6d20*/  F2FP.SATFINITE.E5M2.F32.PACK_AB_MERGE_C R95, R19, R18, RZ ;  /* 0x00000012135f723e */ /* 0x000fe200048060ff */
[C---:B------:R-:W-:Y:S01]  /*6d30*/  FFMA R29, R49.reuse, R48, R29 ;  /* 0x00000030311d7223 */ /* 0x040fe2000000001d */
[C---:B------:R-:W-:Y:S01]  /*6d40*/  FFMA R30, R49.reuse, R77, R30 ;  /* 0x0000004d311e7223 */ /* 0x040fe2000000001e */
[----:B------:R-:W-:Y:S01]  /*6d50*/  FFMA R35, R49, R50, R35 ;  /* 0x0000003231237223 */ /* 0x000fe20000000023 */
[----:B------:R-:W-:Y:S02]  /*6d60*/  F2FP.SATFINITE.E5M2.F32.PACK_AB_MERGE_C R94, R13, R12, R94 ;  /* 0x0000000c0d5e723e */ /* 0x000fe4000480605e */
[----:B------:R-:W-:Y:S02]  /*6d70*/  F2FP.SATFINITE.E5M2.F32.PACK_AB_MERGE_C R95, R17, R16, R95 ;  /* 0x00000010115f723e */ /* 0x000fe4000480605f */
[----:B------:R-:W-:Y:S02]  /*6d80*/  F2FP.SATFINITE.E5M2.F32.PACK_AB_MERGE_C R113, R23, R3, RZ ;  /* 0x000000031771723e */ /* 0x000fe400048060ff */
[----:B------:R-:W-:Y:S01]  /*6d90*/  F2FP.SATFINITE.E5M2.F32.PACK_AB_MERGE_C R114, R27, R22, RZ ;  /* 0x000000161b72723e */ /* 0x000fe200048060ff */
[----:B------:R1:W-:Y:S01]  /*6da0*/  STS.128 [R103+UR43+0x1400], R92 ;  /* 0x0014005c67007988 */ /* 0x0003e20008000c2b */
[----:B------:R-:W-:Y:S02]  /*6db0*/  F2FP.SATFINITE.E5M2.F32.PACK_AB_MERGE_C R116, R31, R26, RZ ;  /* 0x0000001a1f74723e */ /* 0x000fe400048060ff */
[----:B------:R-:W-:Y:S02]  /*6dc0*/  F2FP.SATFINITE.E5M2.F32.PACK_AB_MERGE_C R117, R35, R30, RZ ;  /* 0x0000001e2375723e */ /* 0x000fe400048060ff */
[----:B------:R-:W-:Y:S02]  /*6dd0*/  F2FP.SATFINITE.E5M2.F32.PACK_AB_MERGE_C R112, R2, R0, R113 ;  /* 0x000000000270723e */ /* 0x000fe40004806071 */
[----:B------:R-:W-:Y:S02]  /*6de0*/  F2FP.SATFINITE.E5M2.F32.PACK_AB_MERGE_C R113, R21, R20, R114 ;  /* 0x000000141571723e */ /* 0x000fe40004806072 */
[----:B------:R-:W-:Y:S02]  /*6df0*/  F2FP.SATFINITE.E5M2.F32.PACK_AB_MERGE_C R114, R25, R24, R116 ;  /* 0x000000181972723e */ /* 0x000fe40004806074 */
[----:B------:R-:W-:Y:S02]  /*6e00*/  F2FP.SATFINITE.E5M2.F32.PACK_AB_MERGE_C R115, R29, R28, R117 ;  /* 0x0000001c1d73723e */ /* 0x000fe40004806075 */
[----:B------:R-:W-:Y:S03]  /*6e10*/  IADD3 R116, PT, PT, R44, 0x1, RZ ;  /* 0x000000012c747810 */ /* 0x000fe60007ffe0ff */
[----:B------:R1:W-:Y:S01]  /*6e20*/  STS.128 [R102+0x1010], R112 ;  /* 0x0010107066007388 */ /* 0x0003e20000000c00 */
[----:B------:R-:W-:Y:S01]  /*6e30*/  @!PT LDS RZ, [RZ] ;  /* 0x00000000fffff984 */ /* 0x000fe20000000800 */
[----:B------:R-:W-:Y:S01]  /*6e40*/  @!PT LDS RZ, [RZ] ;  /* 0x00000000fffff984 */ /* 0x000fe20000000800 */
[----:B------:R-:W-:Y:S01]  /*6e50*/  @!PT LDS RZ, [RZ] ;  /* 0x00000000fffff984 */ /* 0x000fe20000000800 */
[----:B------:R-:W-:Y:S01]  /*6e60*/  @!PT LDS RZ, [RZ] ;  /* 0x00000000fffff984 */ /* 0x000fe20000000800 */
[----:B------:R3:W-:Y:S07]  /*6e70*/  MEMBAR.ALL.CTA ;  /* 0x0000000000007992 */ /* 0x0007ee0000008000 */
[----:B---3--:R-:W3:Y:S02]  /*6e80*/  FENCE.VIEW.ASYNC.S ;  /* 0x00000000000073c6 */ /* 0x008ee40000000000 */
[----:B---3--:R-:W-:Y:S06]  /*6e90*/  BAR.SYNC.DEFER_BLOCKING 0x1, 0x80 ;  /* 0x0042000000007b1d */ /* 0x008fec0000010000 */
[----:B------:R-:W-:Y:S05]  /*6ea0*/  @P0 BRA `(.L_x_117) ;  /* 0x0000000000340947 */ /* 0x000fea0003800000 */
[----:B------:R-:W-:Y:S01]  /*6eb0*/  UIADD3 UR12, UPT, UPT, UR43, 0x1400, URZ ;  /* 0x000014002b0c7890 */ /* 0x000fe2000fffe0ff */
[----:B------:R-:W-:Y:S01]  /*6ec0*/  R2UR UR9, R91 ;  /* 0x000000005b0972ca */ /* 0x000fe200000e0000 */
[----:B------:R-:W-:Y:S01]  /*6ed0*/  UIADD3 UR10, UP0, UPT, UR46, 0x680, URZ ;  /* 0x000006802e0a7890 */ /* 0x000fe2000ff1e0ff */
[----:B------:R-:W-:Y:S01]  /*6ee0*/  R2UR UR8, R97 ;  /* 0x00000000610872ca */ /* 0x000fe200000e0000 */
[----:B------:R-:W-:Y:S02]  /*6ef0*/  UMOV UR7, UR36 ;  /* 0x0000002400077c82 */ /* 0x000fe40008000000 */
[----:B------:R-:W-:Y:S01]  /*6f00*/  IMAD.U32 R109, RZ, RZ, UR12 ;  /* 0x0000000cff6d7e24 */ /* 0x000fe2000f8e00ff */
[----:B------:R-:W-:Y:S04]  /*6f10*/  UIADD3.X UR11, UPT, UPT, URZ, UR47, URZ, UP0, !UPT ;  /* 0x0000002fff0b7290 */ /* 0x000fe800087fe4ff */
[----:B------:R-:W-:Y:S03]  /*6f20*/  R2UR UR4, R109 ;  /* 0x000000006d0472ca */ /* 0x000fe600000e0000 */
[----:B------:R-:W-:Y:S02]  /*6f30*/  USHF.L.U32 UR5, UR9, 0x6, URZ ;  /* 0x0000000609057899 */ /* 0x000fe400080006ff */
[----:B------:R-:W-:Y:S09]  /*6f40*/  USHF.L.U32 UR6, UR8, 0x6, URZ ;  /* 0x0000000608067899 */ /* 0x000ff200080006ff */
[----:B------:R3:W-:Y:S01]  /*6f50*/  UTMASTG.3D [UR4], [UR10] ;  /* 0x000000040a0073b5 */ /* 0x0007e20008010000 */
[----:B------:R0:W-:Y:S01]  /*6f60*/  UTMACMDFLUSH ;  /* 0x00000000000079b7 */ /* 0x0001e20000000000 */
[----:B---3--:R-:W-:Y:S04]  /*6f70*/  DEPBAR.LE SB0, 0x0 ;  /* 0x000080000000791a */ /* 0x008fe80000000000 */
.L_x_117:
[----:B------:R-:W-:Y:S05]  /*6f80*/  BSYNC.RECONVERGENT B0 ;  /* 0x0000000000007941 */ /* 0x000fea0003800200 */
.L_x_116:
[----:B------:R-:W-:Y:S01]  /*6f90*/  BAR.SYNC.DEFER_BLOCKING 0x1, 0x80 ;  /* 0x0042000000007b1d */ /* 0x000fe20000010000 */
[----:B------:R-:W-:Y:S01]  /*6fa0*/  ISETP.NE.AND P2, PT, R110, RZ, PT ;  /* 0x000000ff6e00720c */ /* 0x000fe20003f45270 */
[----:B------:R-:W-:Y:S01]  /*6fb0*/  IMAD.IADD R91, R43, 0x1, R79 ;  /* 0x000000012b5b7824 */ /* 0x000fe200078e024f */
[----:B------:R-:W-:Y:S01]  /*6fc0*/  ISETP.NE.AND P0, PT, R111, 0x2, PT ;  /* 0x000000026f00780c */ /* 0x000fe20003f05270 */
[----:B------:R-:W-:Y:S01]  /*6fd0*/  IMAD.IADD R97, R45, 0x1, R90 ;  /* 0x000000012d617824 */ /* 0x000fe200078e025a */
[----:B------:R-:W-:Y:S02]  /*6fe0*/  ISETP.NE.AND P1, PT, R116, 0x4, PT ;  /* 0x000000047400780c */ /* 0x000fe40003f25270 */
[----:B------:R-:W-:Y:S02]  /*6ff0*/  SEL R0, RZ, 0x1, P0 ;  /* 0x00000001ff007807 */ /* 0x000fe40000000000 */
[----:B------:R-:W-:Y:S02]  /*7000*/  SEL R3, RZ, 0x1, P1 ;  /* 0x00000001ff037807 */ /* 0x000fe40000800000 */
[----:B------:R-:W-:Y:S02]  /*7010*/  LOP3.LUT R107, R107, R0, RZ, 0x3c, !PT ;  /* 0x000000006b6b7212 */ /* 0x000fe400078e3cff */
[----:B------:R-:W-:Y:S02]  /*7020*/  LOP3.LUT R108, R108, R3, RZ, 0x3c, !PT ;  /* 0x000000036c6c7212 */ /* 0x000fe400078e3cff */
[----:B------:R-:W-:Y:S02]  /*7030*/  @P2 R2UR UR36, R105 ;  /* 0x00000000692422ca */ /* 0x000fe400000e0000 */
[----:B------:R-:W-:Y:S02]  /*7040*/  SEL R111, R111, RZ, P0 ;  /* 0x000000ff6f6f7207 */ /* 0x000fe40000000000 */
[----:B------:R-:W-:Y:S01]  /*7050*/  SEL R44, R116, RZ, P1 ;  /* 0x000000ff742c7207 */ /* 0x000fe20000800000 */
[----:B------:R-:W-:Y:S10]  /*7060*/  @P2 BRA `(.L_x_118) ;  /* 0xffffffe400842947 */ /* 0x000ff4000383ffff */
[----:B------:R-:W-:Y:S05]  /*7070*/  EXIT ;  /* 0x000000000000794d */ /* 0x000fea0003800000 */
.L_x_20:
[----:B--2---:R2:W1:Y:S02]  /*7080*/  SYNCS.PHASECHK.TRANS64.TRYWAIT P0, [R3+URZ+0x240], R2 ;  /* 0x00024002030075a7 */ /* 0x00446400080011ff */
[----:B-1----:R-:W-:Y:S05]  /*7090*/  @!P0 NANOSLEEP.SYNCS 0x989680 ;  /* 0x009896800000895d */ /* 0x002fea0003900000 */
[----:B------:R-:W1:Y:S02]  /*70a0*/  @!P0 SYNCS.PHASECHK.TRANS64 P0, [R3+URZ+0x240], R2 ;  /* 0x00024002030085a7 */ /* 0x000e6400080010ff */
[----:B-1----:R-:W-:Y:S05]  /*70b0*/  @!P0 BRA `(.L_x_20) ;  /* 0xfffffffc00f08947 */ /* 0x002fea000383ffff */
[----:B------:R-:W-:Y:S05]  /*70c0*/  BRA `(.L_x_119) ;  /* 0xffffffa400f07947 */ /* 0x000fea000383ffff */
.L_x_23:
[----:B-1----:R-:W-:-:S07]  /*70d0*/  MOV R2, UR33 ;  /* 0x0000002100027c02 */ /* 0x002fce0008000f00 */
.L_x_120:
[----:B-1----:R1:W2:Y:S02]  /*70e0*/  SYNCS.PHASECHK.TRANS64.TRYWAIT P0, [R2+URZ+0xd8], R5 ;  /* 0x0000d805020075a7 */ /* 0x0022a400080011ff */
[----:B--2---:R-:W-:Y:S05]  /*70f0*/  @!P0 NANOSLEEP.SYNCS 0x989680 ;  /* 0x009896800000895d */ /* 0x004fea0003900000 */
[----:B------:R-:W2:Y:S02]  /*7100*/  @!P0 SYNCS.PHASECHK.TRANS64 P0, [R2+URZ+0xd8], R5 ;  /* 0x0000d805020085a7 */ /* 0x000ea400080010ff */
[----:B--2---:R-:W-:Y:S05]  /*7110*/  @!P0 BRA `(.L_x_120) ;  /* 0xfffffffc00f08947 */ /* 0x004fea000383ffff */
[----:B------:R-:W-:Y:S05]  /*7120*/  BRA `(.L_x_22) ;  /* 0xffffffa800407947 */ /* 0x000fea000383ffff */
.L_x_29:
[----:B-1----:R-:W-:-:S07]  /*7130*/  MOV R2, UR17 ;  /* 0x0000001100027c02 */ /* 0x002fce0008000f00 */
.L_x_121:
[----:B-1----:R1:W2:Y:S02]  /*7140*/  SYNCS.PHASECHK.TRANS64.TRYWAIT P0, [R2+URZ+0xd8], R5 ;  /* 0x0000d805020075a7 */ /* 0x0022a400080011ff */
[----:B--2---:R-:W-:Y:S05]  /*7150*/  @!P0 NANOSLEEP.SYNCS 0x989680 ;  /* 0x009896800000895d */ /* 0x004fea0003900000 */
[----:B------:R-:W2:Y:S02]  /*7160*/  @!P0 SYNCS.PHASECHK.TRANS64 P0, [R2+URZ+0xd8], R5 ;  /* 0x0000d805020085a7 */ /* 0x000ea400080010ff */
[----:B--2---:R-:W-:Y:S05]  /*7170*/  @!P0 BRA `(.L_x_121) ;  /* 0xfffffffc00f08947 */ /* 0x004fea000383ffff */
[----:B------:R-:W-:Y:S05]  /*7180*/  BRA `(.L_x_28) ;  /* 0xffffffa800e47947 */ /* 0x000fea000383ffff */
.L_x_33:
[----:B-1----:R1:W2:Y:S02]  /*7190*/  SYNCS.PHASECHK.TRANS64.TRYWAIT P0, [R2+URZ+0x1d0], R3 ;  /* 0x0001d003020075a7 */ /* 0x0022a400080011ff */
[----:B--2---:R-:W-:Y:S05]  /*71a0*/  @!P0 NANOSLEEP.SYNCS 0x989680 ;  /* 0x009896800000895d */ /* 0x004fea0003900000 */
[----:B------:R-:W2:Y:S02]  /*71b0*/  @!P0 SYNCS.PHASECHK.TRANS64 P0, [R2+URZ+0x1d0], R3 ;  /* 0x0001d003020085a7 */ /* 0x000ea400080010ff */
[----:B--2---:R-:W-:Y:S05]  /*71c0*/  @!P0 BRA `(.L_x_33) ;  /* 0xfffffffc00f08947 */ /* 0x004fea000383ffff */
[----:B------:R-:W-:Y:S05]  /*71d0*/  BRA `(.L_x_122) ;  /* 0xffffffac00707947 */ /* 0x000fea000383ffff */
.L_x_37:
[----:B----4-:R-:W-:-:S07]  /*71e0*/  MOV R0, UR5 ;  /* 0x0000000500007c02 */ /* 0x010fce0008000f00 */
.L_x_123:
[----:B-1----:R1:W2:Y:S02]  /*71f0*/  SYNCS.PHASECHK.TRANS64.TRYWAIT P0, [R0+URZ], R3 ;  /* 0x00000003000075a7 */ /* 0x0022a400080011ff */
[----:B--2---:R-:W-:Y:S05]  /*7200*/  @!P0 NANOSLEEP.SYNCS 0x989680 ;  /* 0x009896800000895d */ /* 0x004fea0003900000 */
[----:B------:R-:W2:Y:S02]  /*7210*/  @!P0 SYNCS.PHASECHK.TRANS64 P0, [R0+URZ], R3 ;  /* 0x00000003000085a7 */ /* 0x000ea400080010ff */
[----:B--2---:R-:W-:Y:S05]  /*7220*/  @!P0 BRA `(.L_x_123) ;  /* 0xfffffffc00f08947 */ /* 0x004fea000383ffff */
[----:B------:R-:W-:Y:S05]  /*7230*/  BRA `(.L_x_124) ;  /* 0xffffffb000e07947 */ /* 0x000fea000383ffff */
.L_x_38:
[----:B----4-:R-:W-:-:S07]  /*7240*/  MOV R0, UR5 ;  /* 0x0000000500007c02 */ /* 0x010fce0008000f00 */
.L_x_125:
[----:B-1----:R1:W2:Y:S02]  /*7250*/  SYNCS.PHASECHK.TRANS64.TRYWAIT P0, [R0+URZ], R3 ;  /* 0x00000003000075a7 */ /* 0x0022a400080011ff */
[----:B--2---:R-:W-:Y:S05]  /*7260*/  @!P0 NANOSLEEP.SYNCS 0x989680 ;  /* 0x009896800000895d */ /* 0x004fea0003900000 */
[----:B------:R-:W2:Y:S02]  /*7270*/  @!P0 SYNCS.PHASECHK.TRANS64 P0, [R0+URZ], R3 ;  /* 0x00000003000085a7 */ /* 0x000ea400080010ff */
[----:B--2---:R-:W-:Y:S05]  /*7280*/  @!P0 BRA `(.L_x_125) ;  /* 0xfffffffc00f08947 */ /* 0x004fea000383ffff */
[----:B------:R-:W-:Y:S05]  /*7290*/  BRA `(.L_x_126) ;  /* 0xffffffb000ec7947 */ /* 0x000fea000383ffff */
.L_x_39:
[----:B----4-:R-:W-:-:S07]  /*72a0*/  MOV R0, UR5 ;  /* 0x0000000500007c02 */ /* 0x010fce0008000f00 */
.L_x_127:
[----:B-1----:R1:W2:Y:S02]  /*72b0*/  SYNCS.PHASECHK.TRANS64.TRYWAIT P0, [R0+URZ], R3 ;  /* 0x00000003000075a7 */ /* 0x0022a400080011ff */
[----:B--2---:R-:W-:Y:S05]  /*72c0*/  @!P0 NANOSLEEP.SYNCS 0x989680 ;  /* 0x009896800000895d */ /* 0x004fea0003900000 */
[----:B------:R-:W2:Y:S02]  /*72d0*/  @!P0 SYNCS.PHASECHK.TRANS64 P0, [R0+URZ], R3 ;  /* 0x00000003000085a7 */ /* 0x000ea400080010ff */
[----:B--2---:R-:W-:Y:S05]  /*72e0*/  @!P0 BRA `(.L_x_127) ;  /* 0xfffffffc00f08947 */ /* 0x004fea000383ffff */
[----:B------:R-:W-:Y:S05]  /*72f0*/  BRA `(.L_x_128) ;  /* 0xffffffb000f87947 */ /* 0x000fea000383ffff */
.L_x_40:
[----:B----4-:R-:W-:-:S07]  /*7300*/  MOV R0, UR5 ;  /* 0x0000000500007c02 */ /* 0x010fce0008000f00 */
.L_x_129:
[----:B-1----:R1:W2:Y:S02]  /*7310*/  SYNCS.PHASECHK.TRANS64.TRYWAIT P0, [R0+URZ], R3 ;  /* 0x00000003000075a7 */ /* 0x0022a400080011ff */
[----:B--2---:R-:W-:Y:S05]  /*7320*/  @!P0 NANOSLEEP.SYNCS 0x989680 ;  /* 0x009896800000895d */ /* 0x004fea0003900000 */
[----:B------:R-:W2:Y:S02]  /*7330*/  @!P0 SYNCS.PHASECHK.TRANS64 P0, [R0+URZ], R3 ;  /* 0x00000003000085a7 */ /* 0x000ea400080010ff */
[----:B--2---:R-:W-:Y:S05]  /*7340*/  @!P0 BRA `(.L_x_129) ;  /* 0xfffffffc00f08947 */ /* 0x004fea000383ffff */
[----:B------:R-:W-:Y:S05]  /*7350*/  BRA `(.L_x_130) ;  /* 0xffffffb400047947 */ /* 0x000fea000383ffff */
.L_x_41:
[----:B----4-:R-:W-:-:S07]  /*7360*/  MOV R0, UR5 ;  /* 0x0000000500007c02 */ /* 0x010fce0008000f00 */
.L_x_131:
[----:B-1----:R1:W2:Y:S02]  /*7370*/  SYNCS.PHASECHK.TRANS64.TRYWAIT P0, [R0+URZ], R3 ;  /* 0x00000003000075a7 */ /* 0x0022a400080011ff */
[----:B--2---:R-:W-:Y:S05]  /*7380*/  @!P0 NANOSLEEP.SYNCS 0x989680 ;  /* 0x009896800000895d */ /* 0x004fea0003900000 */
[----:B------:R-:W2:Y:S02]  /*7390*/  @!P0 SYNCS.PHASECHK.TRANS64 P0, [R0+URZ], R3 ;  /* 0x00000003000085a7 */ /* 0x000ea400080010ff */
[----:B--2---:R-:W-:Y:S05]  /*73a0*/  @!P0 BRA `(.L_x_131) ;  /* 0xfffffffc00f08947 */ /* 0x004fea000383ffff */
[----:B------:R-:W-:Y:S05]  /*73b0*/  BRA `(.L_x_132) ;  /* 0xffffffb400107947 */ /* 0x000fea000383ffff */
.L_x_42:
[----:B----4-:R-:W-:-:S07]  /*73c0*/  MOV R0, UR5 ;  /* 0x0000000500007c02 */ /* 0x010fce0008000f00 */
.L_x_133:
[----:B-1----:R1:W2:Y:S02]  /*73d0*/  SYNCS.PHASECHK.TRANS64.TRYWAIT P0, [R0+URZ], R3 ;  /* 0x00000003000075a7 */ /* 0x0022a400080011ff */
[----:B--2---:R-:W-:Y:S05]  /*73e0*/  @!P0 NANOSLEEP.SYNCS 0x989680 ;  /* 0x009896800000895d */ /* 0x004fea0003900000 */
[----:B------:R-:W2:Y:S02]  /*73f0*/  @!P0 SYNCS.PHASECHK.TRANS64 P0, [R0+URZ], R3 ;  /* 0x00000003000085a7 */ /* 0x000ea400080010ff */
[----:B--2---:R-:W-:Y:S05]  /*7400*/  @!P0 BRA `(.L_x_133) ;  /* 0xfffffffc00f08947 */ /* 0x004fea000383ffff */
[----:B------:R-:W-:Y:S05]  /*7410*/  BRA `(.L_x_134) ;  /* 0xffffffb4001c7947 */ /* 0x000fea000383ffff */
.L_x_43:
[----:B----4-:R-:W-:-:S07]  /*7420*/  MOV R0, UR5 ;  /* 0x0000000500007c02 */ /* 0x010fce0008000f00 */
.L_x_135:
[----:B-1----:R1:W2:Y:S02]  /*7430*/  SYNCS.PHASECHK.TRANS64.TRYWAIT P0, [R0+URZ], R3 ;  /* 0x00000003000075a7 */ /* 0x0022a400080011ff */
[----:B--2---:R-:W-:Y:S05]  /*7440*/  @!P0 NANOSLEEP.SYNCS 0x989680 ;  /* 0x009896800000895d */ /* 0x004fea0003900000 */
[----:B------:R-:W2:Y:S02]  /*7450*/  @!P0 SYNCS.PHASECHK.TRANS64 P0, [R0+URZ], R3 ;  /* 0x00000003000085a7 */ /* 0x000ea400080010ff */
[----:B--2---:R-:W-:Y:S05]  /*7460*/  @!P0 BRA `(.L_x_135) ;  /* 0xfffffffc00f08947 */ /* 0x004fea000383ffff */
[----:B------:R-:W-:Y:S05]  /*7470*/  BRA `(.L_x_136) ;  /* 0xffffffb400287947 */ /* 0x000fea000383ffff */
.L_x_44:
[----:B----4-:R-:W-:-:S07]  /*7480*/  MOV R0, UR5 ;  /* 0x0000000500007c02 */ /* 0x010fce0008000f00 */
.L_x_137:
[----:B-1----:R1:W2:Y:S02]  /*7490*/  SYNCS.PHASECHK.TRANS64.TRYWAIT P0, [R0+URZ], R3 ;  /* 0x00000003000075a7 */ /* 0x0022a400080011ff */
[----:B--2---:R-:W-:Y:S05]  /*74a0*/  @!P0 NANOSLEEP.SYNCS 0x989680 ;  /* 0x009896800000895d */ /* 0x004fea0003900000 */
[----:B------:R-:W2:Y:S02]  /*74b0*/  @!P0 SYNCS.PHASECHK.TRANS64 P0, [R0+URZ], R3 ;  /* 0x00000003000085a7 */ /* 0x000ea400080010ff */
[----:B--2---:R-:W-:Y:S05]  /*74c0*/  @!P0 BRA `(.L_x_137) ;  /* 0xfffffffc00f08947 */ /* 0x004fea000383ffff */
[----:B------:R-:W-:Y:S05]  /*74d0*/  BRA `(.L_x_138) ;  /* 0xffffffb400347947 */ /* 0x000fea000383ffff */
.L_x_45:
[----:B----4-:R-:W-:-:S07]  /*74e0*/  MOV R0, UR5 ;  /* 0x0000000500007c02 */ /* 0x010fce0008000f00 */
.L_x_139:
[----:B-1----:R1:W2:Y:S02]  /*74f0*/  SYNCS.PHASECHK.TRANS64.TRYWAIT P0, [R0+URZ], R3 ;  /* 0x00000003000075a7 */ /* 0x0022a400080011ff */
[----:B--2---:R-:W-:Y:S05]  /*7500*/  @!P0 NANOSLEEP.SYNCS 0x989680 ;  /* 0x009896800000895d */ /* 0x004fea0003900000 */
[----:B------:R-:W2:Y:S02]  /*7510*/  @!P0 SYNCS.PHASECHK.TRANS64 P0, [R0+URZ], R3 ;  /* 0x00000003000085a7 */ /* 0x000ea400080010ff */
[----:B--2---:R-:W-:Y:S05]  /*7520*/  @!P0 BRA `(.L_x_139) ;  /* 0xfffffffc00f08947 */ /* 0x004fea000383ffff */
[----:B------:R-:W-:Y:S05]  /*7530*/  BRA `(.L_x_140) ;  /* 0xffffffb400407947 */ /* 0x000fea000383ffff */
.L_x_46:
[----:B----4-:R-:W-:-:S07]  /*7540*/  MOV R0, UR5 ;  /* 0x0000000500007c02 */ /* 0x010fce0008000f00 */
.L_x_141:
[----:B-1----:R1:W2:Y:S02]  /*7550*/  SYNCS.PHASECHK.TRANS64.TRYWAIT P0, [R0+URZ], R3 ;  /* 0x00000003000075a7 */ /* 0x0022a400080011ff */
[----:B--2---:R-:W-:Y:S05]  /*7560*/  @!P0 NANOSLEEP.SYNCS 0x989680 ;  /* 0x009896800000895d */ /* 0x004fea0003900000 */
[----:B------:R-:W2:Y:S02]  /*7570*/  @!P0 SYNCS.PHASECHK.TRANS64 P0, [R0+URZ], R3 ;  /* 0x00000003000085a7 */ /* 0x000ea400080010ff */
[----:B--2---:R-:W-:Y:S05]  /*7580*/  @!P0 BRA `(.L_x_141) ;  /* 0xfffffffc00f08947 */ /* 0x004fea000383ffff */
[----:B------:R-:W-:Y:S05]  /*7590*/  BRA `(.L_x_142) ;  /* 0xffffffb4004c7947 */ /* 0x000fea000383ffff */
.L_x_47:
[----:B----4-:R-:W-:-:S07]  /*75a0*/  MOV R0, UR5 ;  /* 0x0000000500007c02 */ /* 0x010fce0008000f00 */
.L_x_143:
[----:B-1----:R1:W2:Y:S02]  /*75b0*/  SYNCS.PHASECHK.TRANS64.TRYWAIT P0, [R0+URZ], R3 ;  /* 0x00000003000075a7 */ /* 0x0022a400080011ff */
[----:B--2---:R-:W-:Y:S05]  /*75c0*/  @!P0 NANOSLEEP.SYNCS 0x989680 ;  /* 0x009896800000895d */ /* 0x004fea0003900000 */
[----:B------:R-:W2:Y:S02]  /*75d0*/  @!P0 SYNCS.PHASECHK.TRANS64 P0, [R0+URZ], R3 ;  /* 0x00000003000085a7 */ /* 0x000ea400080010ff */
[----:B--2---:R-:W-:Y:S05]  /*75e0*/  @!P0 BRA `(.L_x_143) ;  /* 0xfffffffc00f08947 */ /* 0x004fea000383ffff */
[----:B------:R-:W-:Y:S05]  /*75f0*/  BRA `(.L_x_144) ;  /* 0xffffffb400587947 */ /* 0x000fea000383ffff */
.L_x_48:
[----:B----4-:R-:W-:-:S07]  /*7600*/  MOV R0, UR5 ;  /* 0x0000000500007c02 */ /* 0x010fce0008000f00 */
.L_x_145:
[----:B-1----:R1:W2:Y:S02]  /*7610*/  SYNCS.PHASECHK.TRANS64.TRYWAIT P0, [R0+URZ], R3 ;  /* 0x00000003000075a7 */ /* 0x0022a400080011ff */
[----:B--2---:R-:W-:Y:S05]  /*7620*/  @!P0 NANOSLEEP.SYNCS 0x989680 ;  /* 0x009896800000895d */ /* 0x004fea0003900000 */
[----:B------:R-:W2:Y:S02]  /*7630*/  @!P0 SYNCS.PHASECHK.TRANS64 P0, [R0+URZ], R3 ;  /* 0x00000003000085a7 */ /* 0x000ea400080010ff */
[----:B--2---:R-:W-:Y:S05]  /*7640*/  @!P0 BRA `(.L_x_145) ;  /* 0xfffffffc00f08947 */ /* 0x004fea000383ffff */
[----:B------:R-:W-:Y:S05]  /*7650*/  BRA `(.L_x_146) ;  /* 0xffffffb400647947 */ /* 0x000fea000383ffff */
.L_x_49:
[----:B----4-:R-:W-:-:S07]  /*7660*/  MOV R0, UR5 ;  /* 0x0000000500007c02 */ /* 0x010fce0008000f00 */
.L_x_147:
[----:B-1----:R1:W2:Y:S02]  /*7670*/  SYNCS.PHASECHK.TRANS64.TRYWAIT P0, [R0+URZ], R3 ;  /* 0x00000003000075a7 */ /* 0x0022a400080011ff */
[----:B--2---:R-:W-:Y:S05]  /*7680*/  @!P0 NANOSLEEP.SYNCS 0x989680 ;  /* 0x009896800000895d */ /* 0x004fea0003900000 */
[----:B------:R-:W2:Y:S02]  /*7690*/  @!P0 SYNCS.PHASECHK.TRANS64 P0, [R0+URZ], R3 ;  /* 0x00000003000085a7 */ /* 0x000ea400080010ff */
[----:B--2---:R-:W-:Y:S05]  /*76a0*/  @!P0 BRA `(.L_x_147) ;  /* 0xfffffffc00f08947 */ /* 0x004fea000383ffff */
[----:B------:R-:W-:Y:S05]  /*76b0*/  BRA `(.L_x_148) ;  /* 0xffffffb400707947 */ /* 0x000fea000383ffff */
.L_x_50:
[----:B----4-:R-:W-:-:S07]  /*76c0*/  MOV R0, UR5 ;  /* 0x0000000500007c02 */ /* 0x010fce0008000f00 */
.L_x_149:
[----:B-1----:R1:W2:Y:S02]  /*76d0*/  SYNCS.PHASECHK.TRANS64.TRYWAIT P0, [R0+URZ], R3 ;  /* 0x00000003000075a7 */ /* 0x0022a400080011ff */
[----:B--2---:R-:W-:Y:S05]  /*76e0*/  @!P0 NANOSLEEP.SYNCS 0x989680 ;  /* 0x009896800000895d */ /* 0x004fea0003900000 */
[----:B------:R-:W2:Y:S02]  /*76f0*/  @!P0 SYNCS.PHASECHK.TRANS64 P0, [R0+URZ], R3 ;  /* 0x00000003000085a7 */ /* 0x000ea400080010ff */
[----:B--2---:R-:W-:Y:S05]  /*7700*/  @!P0 BRA `(.L_x_149) ;  /* 0xfffffffc00f08947 */ /* 0x004fea000383ffff */
[----:B------:R-:W-:Y:S05]  /*7710*/  BRA `(.L_x_150) ;  /* 0xffffffb4007c7947 */ /* 0x000fea000383ffff */
.L_x_51:
[----:B----4-:R-:W-:-:S07]  /*7720*/  MOV R0, UR5 ;  /* 0x0000000500007c02 */ /* 0x010fce0008000f00 */
.L_x_151:
[----:B-1----:R1:W2:Y:S02]  /*7730*/  SYNCS.PHASECHK.TRANS64.TRYWAIT P0, [R0+URZ], R3 ;  /* 0x00000003000075a7 */ /* 0x0022a400080011ff */
[----:B--2---:R-:W-:Y:S05]  /*7740*/  @!P0 NANOSLEEP.SYNCS 0x989680 ;  /* 0x009896800000895d */ /* 0x004fea0003900000 */
[----:B------:R-:W2:Y:S02]  /*7750*/  @!P0 SYNCS.PHASECHK.TRANS64 P0, [R0+URZ], R3 ;  /* 0x00000003000085a7 */ /* 0x000ea400080010ff */
[----:B--2---:R-:W-:Y:S05]  /*7760*/  @!P0 BRA `(.L_x_151) ;  /* 0xfffffffc00f08947 */ /* 0x004fea000383ffff */
[----:B------:R-:W-:Y:S05]  /*7770*/  BRA `(.L_x_152) ;  /* 0xffffffb400887947 */ /* 0x000fea000383ffff */
.L_x_52:
[----:B----4-:R-:W-:-:S07]  /*7780*/  MOV R0, UR5 ;  /* 0x0000000500007c02 */ /* 0x010fce0008000f00 */
.L_x_153:
[----:B-1----:R1:W2:Y:S02]  /*7790*/  SYNCS.PHASECHK.TRANS64.TRYWAIT P0, [R0+URZ], R3 ;  /* 0x00000003000075a7 */ /* 0x0022a400080011ff */
[----:B--2---:R-:W-:Y:S05]  /*77a0*/  @!P0 NANOSLEEP.SYNCS 0x989680 ;  /* 0x009896800000895d */ /* 0x004fea0003900000 */
[----:B------:R-:W2:Y:S02]  /*77b0*/  @!P0 SYNCS.PHASECHK.TRANS64 P0, [R0+URZ], R3 ;  /* 0x00000003000085a7 */ /* 0x000ea400080010ff */
[----:B--2---:R-:W-:Y:S05]  /*77c0*/  @!P0 BRA `(.L_x_153) ;  /* 0xfffffffc00f08947 */ /* 0x004fea000383ffff */
[----:B------:R-:W-:Y:S05]  /*77d0*/  BRA `(.L_x_154) ;  /* 0xffffffb400947947 */ /* 0x000fea000383ffff */
.L_x_53:
[----:B----4-:R-:W-:-:S07]  /*77e0*/  MOV R0, UR5 ;  /* 0x0000000500007c02 */ /* 0x010fce0008000f00 */
.L_x_155:
[----:B-1----:R1:W2:Y:S02]  /*77f0*/  SYNCS.PHASECHK.TRANS64.TRYWAIT P0, [R0+URZ], R3 ;  /* 0x00000003000075a7 */ /* 0x0022a400080011ff */
[----:B--2---:R-:W-:Y:S05]  /*7800*/  @!P0 NANOSLEEP.SYNCS 0x989680 ;  /* 0x009896800000895d */ /* 0x004fea0003900000 */
[----:B------:R-:W2:Y:S02]  /*7810*/  @!P0 SYNCS.PHASECHK.TRANS64 P0, [R0+URZ], R3 ;  /* 0x00000003000085a7 */ /* 0x000ea400080010ff */
[----:B--2---:R-:W-:Y:S05]  /*7820*/  @!P0 BRA `(.L_x_155) ;  /* 0xfffffffc00f08947 */ /* 0x004fea000383ffff */
[----:B------:R-:W-:Y:S05]  /*7830*/  BRA `(.L_x_156) ;  /* 0xffffffb400a07947 */ /* 0x000fea000383ffff */
.L_x_54:
[----:B----4-:R-:W-:-:S07]  /*7840*/  MOV R0, UR5 ;  /* 0x0000000500007c02 */ /* 0x010fce0008000f00 */
.L_x_157:
[----:B-1----:R1:W2:Y:S02]  /*7850*/  SYNCS.PHASECHK.TRANS64.TRYWAIT P0, [R0+URZ], R3 ;  /* 0x00000003000075a7 */ /* 0x0022a400080011ff */
[----:B--2---:R-:W-:Y:S05]  /*7860*/  @!P0 NANOSLEEP.SYNCS 0x989680 ;  /* 0x009896800000895d */ /* 0x004fea0003900000 */
[----:B------:R-:W2:Y:S02]  /*7870*/  @!P0 SYNCS.PHASECHK.TRANS64 P0, [R0+URZ], R3 ;  /* 0x00000003000085a7 */ /* 0x000ea400080010ff */
[----:B--2---:R-:W-:Y:S05]  /*7880*/  @!P0 BRA `(.L_x_157) ;  /* 0xfffffffc00f08947 */ /* 0x004fea000383ffff */
[----:B------:R-:W-:Y:S05]  /*7890*/  BRA `(.L_x_158) ;  /* 0xffffffb400ac7947 */ /* 0x000fea000383ffff */
.L_x_55:
[----:B----4-:R-:W-:-:S07]  /*78a0*/  MOV R0, UR5 ;  /* 0x0000000500007c02 */ /* 0x010fce0008000f00 */
.L_x_159:
[----:B-1----:R1:W2:Y:S02]  /*78b0*/  SYNCS.PHASECHK.TRANS64.TRYWAIT P0, [R0+URZ], R3 ;  /* 0x00000003000075a7 */ /* 0x0022a400080011ff */
[----:B--2---:R-:W-:Y:S05]  /*78c0*/  @!P0 NANOSLEEP.SYNCS 0x989680 ;  /* 0x009896800000895d */ /* 0x004fea0003900000 */
[----:B------:R-:W2:Y:S02]  /*78d0*/  @!P0 SYNCS.PHASECHK.TRANS64 P0, [R0+URZ], R3 ;  /* 0x00000003000085a7 */ /* 0x000ea400080010ff */
[----:B--2---:R-:W-:Y:S05]  /*78e0*/  @!P0 BRA `(.L_x_159) ;  /* 0xfffffffc00f08947 */ /* 0x004fea000383ffff */
[----:B------:R-:W-:Y:S05]  /*78f0*/  BRA `(.L_x_160) ;  /* 0xffffffb400b87947 */ /* 0x000fea000383ffff */
.L_x_56:
[----:B----4-:R-:W-:-:S07]  /*7900*/  MOV R0, UR5 ;  /* 0x0000000500007c02 */ /* 0x010fce0008000f00 */
.L_x_161:
[----:B-1----:R1:W2:Y:S02]  /*7910*/  SYNCS.PHASECHK.TRANS64.TRYWAIT P0, [R0+URZ], R3 ;  /* 0x00000003000075a7 */ /* 0x0022a400080011ff */
[----:B--2---:R-:W-:Y:S05]  /*7920*/  @!P0 NANOSLEEP.SYNCS 0x989680 ;  /* 0x009896800000895d */ /* 0x004fea0003900000 */
[----:B------:R-:W2:Y:S02]  /*7930*/  @!P0 SYNCS.PHASECHK.TRANS64 P0, [R0+URZ], R3 ;  /* 0x00000003000085a7 */ /* 0x000ea400080010ff */
[----:B--2---:R-:W-:Y:S05]  /*7940*/  @!P0 BRA `(.L_x_161) ;  /* 0xfffffffc00f08947 */ /* 0x004fea000383ffff */
[----:B------:R-:W-:Y:S05]  /*7950*/  BRA `(.L_x_162) ;  /* 0xffffffb400c47947 */ /* 0x000fea000383ffff */
.L_x_57:
[----:B----4-:R-:W-:-:S07]  /*7960*/  MOV R0, UR5 ;  /* 0x0000000500007c02 */ /* 0x010fce0008000f00 */
.L_x_163:
[----:B-1----:R1:W2:Y:S02]  /*7970*/  SYNCS.PHASECHK.TRANS64.TRYWAIT P0, [R0+URZ], R3 ;  /* 0x00000003000075a7 */ /* 0x0022a400080011ff */
[----:B--2---:R-:W-:Y:S05]  /*7980*/  @!P0 NANOSLEEP.SYNCS 0x989680 ;  /* 0x009896800000895d */ /* 0x004fea0003900000 */
[----:B------:R-:W2:Y:S02]  /*7990*/  @!P0 SYNCS.PHASECHK.TRANS64 P0, [R0+URZ], R3 ;  /* 0x00000003000085a7 */ /* 0x000ea400080010ff */
[----:B--2---:R-:W-:Y:S05]  /*79a0*/  @!P0 BRA `(.L_x_163) ;  /* 0xfffffffc00f08947 */ /* 0x004fea000383ffff */
[----:B------:R-:W-:Y:S05]  /*79b0*/  BRA `(.L_x_164) ;  /* 0xffffffb400d07947 */ /* 0x000fea000383ffff */
.L_x_58:
[----:B----4-:R-:W-:-:S07]  /*79c0*/  MOV R0, UR5 ;  /* 0x0000000500007c02 */ /* 0x010fce0008000f00 */
.L_x_165:
[----:B-1----:R1:W2:Y:S02]  /*79d0*/  SYNCS.PHASECHK.TRANS64.TRYWAIT P0, [R0+URZ], R3 ;  /* 0x00000003000075a7 */ /* 0x0022a400080011ff */
[----:B--2---:R-:W-:Y:S05]  /*79e0*/  @!P0 NANOSLEEP.SYNCS 0x989680 ;  /* 0x009896800000895d */ /* 0x004fea0003900000 */
[----:B------:R-:W2:Y:S02]  /*79f0*/  @!P0 SYNCS.PHASECHK.TRANS64 P0, [R0+URZ], R3 ;  /* 0x00000003000085a7 */ /* 0x000ea400080010ff */
[----:B--2---:R-:W-:Y:S05]  /*7a00*/  @!P0 BRA `(.L_x_165) ;  /* 0xfffffffc00f08947 */ /* 0x004fea000383ffff */
[----:B------:R-:W-:Y:S05]  /*7a10*/  BRA `(.L_x_166) ;  /* 0xffffffb400dc7947 */ /* 0x000fea000383ffff */
.L_x_59:
[----:B----4-:R-:W-:-:S07]  /*7a20*/  MOV R0, UR5 ;  /* 0x0000000500007c02 */ /* 0x010fce0008000f00 */
.L_x_167:
[----:B-1----:R1:W2:Y:S02]  /*7a30*/  SYNCS.PHASECHK.TRANS64.TRYWAIT P0, [R0+URZ], R3 ;  /* 0x00000003000075a7 */ /* 0x0022a400080011ff */
[----:B--2---:R-:W-:Y:S05]  /*7a40*/  @!P0 NANOSLEEP.SYNCS 0x989680 ;  /* 0x009896800000895d */ /* 0x004fea0003900000 */
[----:B------:R-:W2:Y:S02]  /*7a50*/  @!P0 SYNCS.PHASECHK.TRANS64 P0, [R0+URZ], R3 ;  /* 0x00000003000085a7 */ /* 0x000ea400080010ff */
[----:B--2---:R-:W-:Y:S05]  /*7a60*/  @!P0 BRA `(.L_x_167) ;  /* 0xfffffffc00f08947 */ /* 0x004fea000383ffff */
[----:B------:R-:W-:Y:S05]  /*7a70*/  BRA `(.L_x_168) ;  /* 0xffffffb400e87947 */ /* 0x000fea000383ffff */
.L_x_60:
[----:B----4-:R-:W-:-:S07]  /*7a80*/  MOV R0, UR5 ;  /* 0x0000000500007c02 */ /* 0x010fce0008000f00 */
.L_x_169:
[----:B-1----:R1:W2:Y:S02]  /*7a90*/  SYNCS.PHASECHK.TRANS64.TRYWAIT P0, [R0+URZ], R3 ;  /* 0x00000003000075a7 */ /* 0x0022a400080011ff */
[----:B--2---:R-:W-:Y:S05]  /*7aa0*/  @!P0 NANOSLEEP.SYNCS 0x989680 ;  /* 0x009896800000895d */ /* 0x004fea0003900000 */
[----:B------:R-:W2:Y:S02]  /*7ab0*/  @!P0 SYNCS.PHASECHK.TRANS64 P0, [R0+URZ], R3 ;  /* 0x00000003000085a7 */ /* 0x000ea400080010ff */
[----:B--2---:R-:W-:Y:S05]  /*7ac0*/  @!P0 BRA `(.L_x_169) ;  /* 0xfffffffc00f08947 */ /* 0x004fea000383ffff */
[----:B------:R-:W-:Y:S05]  /*7ad0*/  BRA `(.L_x_170) ;  /* 0xffffffb400f47947 */ /* 0x000fea000383ffff */
.L_x_61:
[----:B----4-:R-:W-:-:S07]  /*7ae0*/  MOV R0, UR5 ;  /* 0x0000000500007c02 */ /* 0x010fce0008000f00 */
.L_x_171:
[----:B-1----:R1:W2:Y:S02]  /*7af0*/  SYNCS.PHASECHK.TRANS64.TRYWAIT P0, [R0+URZ], R3 ;  /* 0x00000003000075a7 */ /* 0x0022a400080011ff */
[----:B--2---:R-:W-:Y:S05]  /*7b00*/  @!P0 NANOSLEEP.SYNCS 0x989680 ;  /* 0x009896800000895d */ /* 0x004fea0003900000 */
[----:B------:R-:W2:Y:S02]  /*7b10*/  @!P0 SYNCS.PHASECHK.TRANS64 P0, [R0+URZ], R3 ;  /* 0x00000003000085a7 */ /* 0x000ea400080010ff */
[----:B--2---:R-:W-:Y:S05]  /*7b20*/  @!P0 BRA `(.L_x_171) ;  /* 0xfffffffc00f08947 */ /* 0x004fea000383ffff */
[----:B------:R-:W-:Y:S05]  /*7b30*/  BRA `(.L_x_172) ;  /* 0xffffffb800007947 */ /* 0x000fea000383ffff */
.L_x_62:
[----:B----4-:R-:W-:-:S07]  /*7b40*/  MOV R0, UR5 ;  /* 0x0000000500007c02 */ /* 0x010fce0008000f00 */
.L_x_173:
[----:B-1----:R1:W2:Y:S02]  /*7b50*/  SYNCS.PHASECHK.TRANS64.TRYWAIT P0, [R0+URZ], R3 ;  /* 0x00000003000075a7 */ /* 0x0022a400080011ff */
[----:B--2---:R-:W-:Y:S05]  /*7b60*/  @!P0 NANOSLEEP.SYNCS 0x989680 ;  /* 0x009896800000895d */ /* 0x004fea0003900000 */
[----:B------:R-:W2:Y:S02]  /*7b70*/  @!P0 SYNCS.PHASECHK.TRANS64 P0, [R0+URZ], R3 ;  /* 0x00000003000085a7 */ /* 0x000ea400080010ff */
[----:B--2---:R-:W-:Y:S05]  /*7b80*/  @!P0 BRA `(.L_x_173) ;  /* 0xfffffffc00f08947 */ /* 0x004fea000383ffff */
[----:B------:R-:W-:Y:S05]  /*7b90*/  BRA `(.L_x_174) ;  /* 0xffffffb8000c7947 */ /* 0x000fea000383ffff */
.L_x_65:
[----:B-1----:R1:W2:Y:S02]  /*7ba0*/  SYNCS.PHASECHK.TRANS64.TRYWAIT P0, [R0+URZ+0x230], R5 ;  /* 0x00023005000075a7 */ /* 0x0022a400080011ff */
[----:B--2---:R-:W-:Y:S05]  /*7bb0*/  @!P0 NANOSLEEP.SYNCS 0x989680 ;  /* 0x009896800000895d */ /* 0x004fea0003900000 */
[----:B------:R-:W2:Y:S02]  /*7bc0*/  @!P0 SYNCS.PHASECHK.TRANS64 P0, [R0+URZ+0x230], R5 ;  /* 0x00023005000085a7 */ /* 0x000ea400080010ff */
[----:B--2---:R-:W-:Y:S05]  /*7bd0*/  @!P0 BRA `(.L_x_65) ;  /* 0xfffffffc00f08947 */ /* 0x004fea000383ffff */
[----:B------:R-:W-:Y:S05]  /*7be0*/  BRA `(.L_x_175) ;  /* 0xffffffb800687947 */ /* 0x000fea000383ffff */
.L_x_66:
[----:B------:R-:W-:-:S07]  /*7bf0*/  MOV R0, UR5 ;  /* 0x0000000500007c02 */ /* 0x000fce0008000f00 */
.L_x_176:
[----:B-1----:R1:W2:Y:S02]  /*7c00*/  SYNCS.PHASECHK.TRANS64.TRYWAIT P0, [R0+URZ+0x1e0], R5 ;  /* 0x0001e005000075a7 */ /* 0x0022a400080011ff */
[----:B--2---:R-:W-:Y:S05]  /*7c10*/  @!P0 NANOSLEEP.SYNCS 0x989680 ;  /* 0x009896800000895d */ /* 0x004fea0003900000 */
[----:B------:R-:W2:Y:S02]  /*7c20*/  @!P0 SYNCS.PHASECHK.TRANS64 P0, [R0+URZ+0x1e0], R5 ;  /* 0x0001e005000085a7 */ /* 0x000ea400080010ff */
[----:B--2---:R-:W-:Y:S05]  /*7c30*/  @!P0 BRA `(.L_x_176) ;  /* 0xfffffffc00f08947 */ /* 0x004fea000383ffff */
[----:B------:R-:W-:Y:S05]  /*7c40*/  BRA `(.L_x_177) ;  /* 0xffffffb800787947 */ /* 0x000fea000383ffff */
.L_x_67:
[----:B-1----:R1:W2:Y:S02]  /*7c50*/  SYNCS.PHASECHK.TRANS64.TRYWAIT P1, [R0+URZ+0x1d0], R5 ;  /* 0x0001d005000075a7 */ /* 0x0022a400080211ff */
[----:B--2---:R-:W-:Y:S05]  /*7c60*/  @!P1 NANOSLEEP.SYNCS 0x989680 ;  /* 0x009896800000995d */ /* 0x004fea0003900000 */
[----:B------:R-:W2:Y:S02]  /*7c70*/  @!P1 SYNCS.PHASECHK.TRANS64 P1, [R0+URZ+0x1d0], R5 ;  /* 0x0001d005000095a7 */ /* 0x000ea400080210ff */
[----:B--2---:R-:W-:Y:S05]  /*7c80*/  @!P1 BRA `(.L_x_67) ;  /* 0xfffffffc00f09947 */ /* 0x004fea000383ffff */
[----:B------:R-:W-:Y:S05]  /*7c90*/  BRA `(.L_x_178) ;  /* 0xffffffb800a87947 */ /* 0x000fea000383ffff */
.L_x_70:
[----:B------:R-:W-:-:S07]  /*7ca0*/  MOV R0, UR5 ;  /* 0x0000000500007c02 */ /* 0x000fce0008000f00 */
.L_x_179:
[----:B-1----:R1:W2:Y:S02]  /*7cb0*/  SYNCS.PHASECHK.TRANS64.TRYWAIT P0, [R0+URZ+0x1e0], R3 ;  /* 0x0001e003000075a7 */ /* 0x0022a400080011ff */
[----:B--2---:R-:W-:Y:S05]  /*7cc0*/  @!P0 NANOSLEEP.SYNCS 0x989680 ;  /* 0x009896800000895d */ /* 0x004fea0003900000 */
[----:B------:R-:W2:Y:S02]  /*7cd0*/  @!P0 SYNCS.PHASECHK.TRANS64 P0, [R0+URZ+0x1e0], R3 ;  /* 0x0001e003000085a7 */ /* 0x000ea400080010ff */
[----:B--2---:R-:W-:Y:S05]  /*7ce0*/  @!P0 BRA `(.L_x_179) ;  /* 0xfffffffc00f08947 */ /* 0x004fea000383ffff */
[----:B------:R-:W-:Y:S05]  /*7cf0*/  BRA `(.L_x_69) ;  /* 0xffffffb800fc7947 */ /* 0x000fea000383ffff */
.L_x_77:
[----:B-1----:R1:W2:Y:S02]  /*7d00*/  SYNCS.PHASECHK.TRANS64.TRYWAIT P1, [R0+URZ+0x1d0], R5 ;  /* 0x0001d005000075a7 */ /* 0x0022a400080211ff */
[----:B--2---:R-:W-:Y:S05]  /*7d10*/  @!P1 NANOSLEEP.SYNCS 0x989680 ;  /* 0x009896800000995d */ /* 0x004fea0003900000 */
[----:B------:R-:W2:Y:S02]  /*7d20*/  @!P1 SYNCS.PHASECHK.TRANS64 P1, [R0+URZ+0x1d0], R5 ;  /* 0x0001d005000095a7 */ /* 0x000ea400080210ff */
[----:B--2---:R-:W-:Y:S05]  /*7d30*/  @!P1 BRA `(.L_x_77) ;  /* 0xfffffffc00f09947 */ /* 0x004fea000383ffff */
[----:B------:R-:W-:Y:S05]  /*7d40*/  BRA `(.L_x_180) ;  /* 0xffffffc0005c7947 */ /* 0x000fea000383ffff */
.L_x_78:
[----:B------:R-:W-:-:S07]  /*7d50*/  MOV R3, UR8 ;  /* 0x0000000800037c02 */ /* 0x000fce0008000f00 */
.L_x_181:
[----:B-1----:R1:W2:Y:S02]  /*7d60*/  SYNCS.PHASECHK.TRANS64.TRYWAIT P0, [R3+URZ+0x210], R0 ;  /* 0x00021000030075a7 */ /* 0x0022a400080011ff */
[----:B--2---:R-:W-:Y:S05]  /*7d70*/  @!P0 NANOSLEEP.SYNCS 0x989680 ;  /* 0x009896800000895d */ /* 0x004fea0003900000 */
[----:B------:R-:W2:Y:S02]  /*7d80*/  @!P0 SYNCS.PHASECHK.TRANS64 P0, [R3+URZ+0x210], R0 ;  /* 0x00021000030085a7 */ /* 0x000ea400080010ff */
[----:B--2---:R-:W-:Y:S05]  /*7d90*/  @!P0 BRA `(.L_x_181) ;  /* 0xfffffffc00f08947 */ /* 0x004fea000383ffff */
[----:B------:R-:W-:Y:S05]  /*7da0*/  BRA `(.L_x_182) ;  /* 0xffffffc000ac7947 */ /* 0x000fea000383ffff */
.L_x_81:
[----:B------:R-:W-:Y:S07]  /*7db0*/  MOV R0, UR7 ;  /* 0x0000000700007c02 */ /* 0x000fee0008000f00 */
.L_x_183:
[----:B-1----:R1:W2:Y:S02]  /*7dc0*/  SYNCS.PHASECHK.TRANS64.TRYWAIT P0, [R0+URZ], R3 ;  /* 0x00000003000075a7 */ /* 0x0022a400080011ff */
[----:B--2---:R-:W-:Y:S05]  /*7dd0*/  @!P0 NANOSLEEP.SYNCS 0x989680 ;  /* 0x009896800000895d */ /* 0x004fea0003900000 */
[----:B------:R-:W2:Y:S02]  /*7de0*/  @!P0 SYNCS.PHASECHK.TRANS64 P0, [R0+URZ], R3 ;  /* 0x00000003000085a7 */ /* 0x000ea400080010ff */
[----:B--2---:R-:W-:Y:S05]  /*7df0*/  @!P0 BRA `(.L_x_183) ;  /* 0xfffffffc00f08947 */ /* 0x004fea000383ffff */
[----:B------:R-:W-:Y:S05]  /*7e00*/  BRA `(.L_x_80) ;  /* 0xffffffc000c87947 */ /* 0x000fea000383ffff */
.L_x_84:
[----:B------:R-:W-:-:S07]  /*7e10*/  MOV R0, UR5 ;  /* 0x0000000500007c02 */ /* 0x000fce0008000f00 */
.L_x_184:
[----:B--2---:R2:W3:Y:S02]  /*7e20*/  SYNCS.PHASECHK.TRANS64.TRYWAIT P0, [R0+URZ], R3 ;  /* 0x00000003000075a7 */ /* 0x0044e400080011ff */
[----:B---3--:R-:W-:Y:S05]  /*7e30*/  @!P0 NANOSLEEP.SYNCS 0x989680 ;  /* 0x009896800000895d */ /* 0x008fea0003900000 */
[----:B------:R-:W3:Y:S02]  /*7e40*/  @!P0 SYNCS.PHASECHK.TRANS64 P0, [R0+URZ], R3 ;  /* 0x00000003000085a7 */ /* 0x000ee400080010ff */
[----:B---3--:R-:W-:Y:S05]  /*7e50*/  @!P0 BRA `(.L_x_184) ;  /* 0xfffffffc00f08947 */ /* 0x008fea000383ffff */
[----:B------:R-:W-:Y:S05]  /*7e60*/  BRA `(.L_x_185) ;  /* 0xffffffc4007c7947 */ /* 0x000fea000383ffff */
.L_x_85:
[----:B------:R-:W-:-:S07]  /*7e70*/  MOV R0, UR5 ;  /* 0x0000000500007c02 */ /* 0x000fce0008000f00 */
.L_x_186:
[----:B-1----:R1:W2:Y:S02]  /*7e80*/  SYNCS.PHASECHK.TRANS64.TRYWAIT P0, [R0+URZ], R3 ;  /* 0x00000003000075a7 */ /* 0x0022a400080011ff */
[----:B--2---:R-:W-:Y:S05]  /*7e90*/  @!P0 NANOSLEEP.SYNCS 0x989680 ;  /* 0x009896800000895d */ /* 0x004fea0003900000 */
[----:B------:R-:W2:Y:S02]  /*7ea0*/  @!P0 SYNCS.PHASECHK.TRANS64 P0, [R0+URZ], R3 ;  /* 0x00000003000085a7 */ /* 0x000ea400080010ff */
[----:B--2---:R-:W-:Y:S05]  /*7eb0*/  @!P0 BRA `(.L_x_186) ;  /* 0xfffffffc00f08947 */ /* 0x004fea000383ffff */
[----:B------:R-:W-:Y:S05]  /*7ec0*/  BRA `(.L_x_187) ;  /* 0xffffffc400887947 */ /* 0x000fea000383ffff */
.L_x_86:
[----:B------:R-:W-:-:S07]  /*7ed0*/  MOV R0, UR5 ;  /* 0x0000000500007c02 */ /* 0x000fce0008000f00 */
.L_x_188:
[----:B-1----:R1:W2:Y:S02]  /*7ee0*/  SYNCS.PHASECHK.TRANS64.TRYWAIT P0, [R0+URZ], R3 ;  /* 0x00000003000075a7 */ /* 0x0022a400080011ff */
[----:B--2---:R-:W-:Y:S05]  /*7ef0*/  @!P0 NANOSLEEP.SYNCS 0x989680 ;  /* 0x009896800000895d */ /* 0x004fea0003900000 */
[----:B------:R-:W2:Y:S02]  /*7f00*/  @!P0 SYNCS.PHASECHK.TRANS64 P0, [R0+URZ], R3 ;  /* 0x00000003000085a7 */ /* 0x000ea400080010ff */
[----:B--2---:R-:W-:Y:S05]  /*7f10*/  @!P0 BRA `(.L_x_188) ;  /* 0xfffffffc00f08947 */ /* 0x004fea000383ffff */
[----:B------:R-:W-:Y:S05]  /*7f20*/  BRA `(.L_x_189) ;  /* 0xffffffc400947947 */ /* 0x000fea000383ffff */
.L_x_87:
[----:B------:R-:W-:-:S07]  /*7f30*/  MOV R0, UR7 ;  /* 0x0000000700007c02 */ /* 0x000fce0008000f00 */
.L_x_190:
[----:B-1----:R1:W2:Y:S02]  /*7f40*/  SYNCS.PHASECHK.TRANS64.TRYWAIT P0, [R0+URZ], R3 ;  /* 0x00000003000075a7 */ /* 0x0022a400080011ff */
[----:B--2---:R-:W-:Y:S05]  /*7f50*/  @!P0 NANOSLEEP.SYNCS 0x989680 ;  /* 0x009896800000895d */ /* 0x004fea0003900000 */
[----:B------:R-:W2:Y:S02]  /*7f60*/  @!P0 SYNCS.PHASECHK.TRANS64 P0, [R0+URZ], R3 ;  /* 0x00000003000085a7 */ /* 0x000ea400080010ff */
[----:B--2---:R-:W-:Y:S05]  /*7f70*/  @!P0 BRA `(.L_x_190) ;  /* 0xfffffffc00f08947 */ /* 0x004fea000383ffff */
[----:B------:R-:W-:Y:S05]  /*7f80*/  BRA `(.L_x_191) ;  /* 0xffffffc400a07947 */ /* 0x000fea000383ffff */
.L_x_92:
[----:B---3--:R3:W1:Y:S02]  /*7f90*/  SYNCS.PHASECHK.TRANS64.TRYWAIT P0, [R0+URZ+0x1d0], R3 ;  /* 0x0001d003000075a7 */ /* 0x00866400080011ff */
[----:B-1----:R-:W-:Y:S05]  /*7fa0*/  @!P0 NANOSLEEP.SYNCS 0x989680 ;  /* 0x009896800000895d */ /* 0x002fea0003900000 */
[----:B------:R-:W1:Y:S02]  /*7fb0*/  @!P0 SYNCS.PHASECHK.TRANS64 P0, [R0+URZ+0x1d0], R3 ;  /* 0x0001d003000085a7 */ /* 0x000e6400080010ff */
[----:B-1----:R-:W-:Y:S05]  /*7fc0*/  @!P0 BRA `(.L_x_92) ;  /* 0xfffffffc00f08947 */ /* 0x002fea000383ffff */
[----:B------:R-:W-:Y:S05]  /*7fd0*/  BRA `(.L_x_192) ;  /* 0xffffffc8009c7947 */ /* 0x000fea000383ffff */
.L_x_95:
[----:B------:R-:W-:Y:S07]  /*7fe0*/  MOV R0, UR6 ;  /* 0x0000000600007c02 */ /* 0x000fee0008000f00 */
.L_x_193:
[----:B-1----:R1:W3:Y:S02]  /*7ff0*/  SYNCS.PHASECHK.TRANS64.TRYWAIT P0, [R0+URZ+0x1c8], R3 ;  /* 0x0001c803000075a7 */ /* 0x0022e400080011ff */
[----:B---3--:R-:W-:Y:S05]  /*8000*/  @!P0 NANOSLEEP.SYNCS 0x989680 ;  /* 0x009896800000895d */ /* 0x008fea0003900000 */
[----:B------:R-:W3:Y:S02]  /*8010*/  @!P0 SYNCS.PHASECHK.TRANS64 P0, [R0+URZ+0x1c8], R3 ;  /* 0x0001c803000085a7 */ /* 0x000ee400080010ff */
[----:B---3--:R-:W-:Y:S05]  /*8020*/  @!P0 BRA `(.L_x_193) ;  /* 0xfffffffc00f08947 */ /* 0x008fea000383ffff */
[----:B------:R-:W-:Y:S05]  /*8030*/  BRA `(.L_x_94) ;  /* 0xffffffcc00887947 */ /* 0x000fea000383ffff */
.L_x_98:
[----:B------:R-:W-:Y:S07]  /*8040*/  MOV R3, UR6 ;  /* 0x0000000600037c02 */ /* 0x000fee0008000f00 */
.L_x_194:
[----:B-1----:R1:W2:Y:S02]  /*8050*/  SYNCS.PHASECHK.TRANS64.TRYWAIT P2, [R3+URZ+0x1b8], R26 ;  /* 0x0001b81a030075a7 */ /* 0x0022a400080411ff */
[----:B--2---:R-:W-:Y:S05]  /*8060*/  @!P2 NANOSLEEP.SYNCS 0x989680 ;  /* 0x009896800000a95d */ /* 0x004fea0003900000 */
[----:B------:R-:W2:Y:S02]  /*8070*/  @!P2 SYNCS.PHASECHK.TRANS64 P2, [R3+URZ+0x1b8], R26 ;  /* 0x0001b81a0300a5a7 */ /* 0x000ea400080410ff */
[----:B--2---:R-:W-:Y:S05]  /*8080*/  @!P2 BRA `(.L_x_194) ;  /* 0xfffffffc00f0a947 */ /* 0x004fea000383ffff */
[----:B------:R-:W-:Y:S05]  /*8090*/  BRA `(.L_x_195) ;  /* 0xffffffd0001c7947 */ /* 0x000fea000383ffff */
.L_x_101:
[----:B--2---:R2:W4:Y:S02]  /*80a0*/  SYNCS.PHASECHK.TRANS64.TRYWAIT P0, [R0+URZ+0x1d0], R3 ;  /* 0x0001d003000075a7 */ /* 0x00452400080011ff */
[----:B----4-:R-:W-:Y:S05]  /*80b0*/  @!P0 NANOSLEEP.SYNCS 0x989680 ;  /* 0x009896800000895d */ /* 0x010fea0003900000 */
[----:B------:R-:W4:Y:S02]  /*80c0*/  @!P0 SYNCS.PHASECHK.TRANS64 P0, [R0+URZ+0x1d0], R3 ;  /* 0x0001d003000085a7 */ /* 0x000f2400080010ff */
[----:B----4-:R-:W-:Y:S05]  /*80d0*/  @!P0 BRA `(.L_x_101) ;  /* 0xfffffffc00f08947 */ /* 0x010fea000383ffff */
[----:B------:R-:W-:Y:S05]  /*80e0*/  BRA `(.L_x_196) ;  /* 0xffffffd400787947 */ /* 0x000fea000383ffff */
.L_x_112:
[----:B-1----:R-:W-:Y:S04]  /*80f0*/  MOV R0, UR43 ;  /* 0x0000002b00007c02 */ /* 0x002fe80008000f00 */
[----:B------:R1:W2:Y:S03]  /*8100*/  SYNCS.PHASECHK.TRANS64.TRYWAIT P1, [R0+URZ+0x1b0], R3 ;  /* 0x0001b003000075a7 */ /* 0x0002a600080211ff */
[----:B--2---:R-:W-:Y:S05]  /*8110*/  @!P1 NANOSLEEP.SYNCS 0x989680 ;  /* 0x009896800000995d */ /* 0x004fea0003900000 */
[----:B------:R-:W2:Y:S02]  /*8120*/  @!P1 SYNCS.PHASECHK.TRANS64 P1, [R0+URZ+0x1b0], R3 ;  /* 0x0001b003000095a7 */ /* 0x000ea400080210ff */
[----:B--2---:R-:W-:Y:S05]  /*8130*/  @!P1 BRA `(.L_x_112) ;  /* 0xfffffffc00ec9947 */ /* 0x004fea000383ffff */
[----:B------:R-:W-:Y:S05]  /*8140*/  BRA `(.L_x_111) ;  /* 0xffffffe0006c7947 */ /* 0x000fea000383ffff */
.L_x_114:
[----:B-1----:R1:W4:Y:S02]  /*8150*/  SYNCS.PHASECHK.TRANS64.TRYWAIT P1, [R92+URZ+0x1f0], R7 ;  /* 0x0001f0075c0075a7 */ /* 0x00232400080211ff */
[----:B----4-:R-:W-:Y:S05]  /*8160*/  @!P1 NANOSLEEP.SYNCS 0x989680 ;  /* 0x009896800000995d */ /* 0x010fea0003900000 */
[----:B------:R-:W4:Y:S02]  /*8170*/  @!P1 SYNCS.PHASECHK.TRANS64 P1, [R92+URZ+0x1f0], R7 ;  /* 0x0001f0075c0095a7 */ /* 0x000f2400080210ff */
[----:B----4-:R-:W-:Y:S05]  /*8180*/  @!P1 BRA `(.L_x_114) ;  /* 0xfffffffc00f09947 */ /* 0x010fea000383ffff */
[----:B------:R-:W-:Y:S05]  /*8190*/  BRA `(.L_x_113) ;  /* 0xffffffe000a87947 */ /* 0x000fea000383ffff */
        .weak           $__internal_0_$__cuda_sm10x_tcgen05_guardrail_trap_col_being_dealloced_not_returned_by_alloc
        .type           $__internal_0_$__cuda_sm10x_tcgen05_guardrail_trap_col_being_dealloced_not_returned_by_alloc,@function
        .size           $__internal_0_$__cuda_sm10x_tcgen05_guardrail_trap_col_being_dealloced_not_returned_by_alloc,($__internal_1_$__cuda_sm10x_tcgen05_guardrail_trap_phase_invalid_during_alloc - $__internal_0_$__cuda_sm10x_tcgen05_guardrail_trap_col_being_dealloced_not_returned_by_alloc)
$__internal_0_$__cuda_sm10x_tcgen05_guardrail_trap_col_being_dealloced_not_returned_by_alloc:
[----:B------:R-:W-:Y:S05]  /*81a0*/  BPT.TRAP 0x1 ;  /* 0x000000040000795c */ /* 0x000fea0000300000 */
[----:B------:R-:W-:-:S04]  /*81b0*/  HFMA2 R3, -RZ, RZ, 0, 0 ;  /* 0x00000000ff037431 */ /* 0x000fc800000001ff */
[----:B------:R-:W-:Y:S05]  /*81c0*/  RET.REL.NODEC R2 `(_ZN7cutlass13device_kernelINS_4gemm6kernel13GemmUniversalIN4cute5tupleIJiiiiEEENS1_10collective13CollectiveMmaINS1_35MainloopSm100TmaUmmaWarpSpecializedILi27ELi2ELi4ENS5_IJNS4_1CILi1EEESB_SB_EEEEENS5_IJNSA_ILi64EEESE_SE_EEENS_12float_e5m2_tENS5_IJlSB_lEEESG_SH_NS4_8TiledMMAINS4_8MMA_AtomIJNS4_10MMA_TraitsINS4_19SM100_MMA_F8F6F4_SSEJSG_SG_fSE_SE_NS4_17integral_constantINS4_4UMMA5MajorELSO_0EEESP_NSM_INSN_7ScaleInELSQ_0EEESR_EEEEEENS4_6LayoutISC_NS5_IJNSA_ILi0EEESV_SV_EEEEENS5_IJNS4_10UnderscoreESY_SY_EEEEENS4_13SM90_TMA_LOADENS4_14ComposedLayoutINS4_7SwizzleILi2ELi4ELi3EEENS4_18smem_ptr_flag_bitsILi8EEENSU_INS5_IJNSA_ILi8EEESE_EEENS5_IJSE_SB_EEEEEEEvNS4_8identityES11_S1B_vS1C_EENS_8epilogue10collective18CollectiveEpilogueINS1E_23Sm100TmaWarpSpecializedILi1ELi1ELi32ELb0ELb0EEEJSF_NS5_IJNSU_ISE_SB_EES1J_EEESG_SH_SG_SH_NS1E_6fusion15FusionCallbacksIS1I_NS1L_17LinearCombinationISG_fSG_fLNS_15FloatRoundStyleE2EEESF_S1K_JEEENS4_5SM1004TMEM4LOAD26SM100_TMEM_LOAD_16dp32b32xES11_S1B_NS4_39AutoVectorizingCopyWithAssumedAlignmentILi128EEENS4_14SM90_TMA_STOREES1B_S1W_S1W_EEEvvEEEEvNT_6ParamsE) ;  /* 0xffffff7c028c7950 */ /* 0x000fea0003c3ffff */
        .weak           $__internal_1_$__cuda_sm10x_tcgen05_guardrail_trap_phase_invalid_during_alloc
        .type           $__internal_1_$__cuda_sm10x_tcgen05_guardrail_trap_phase_invalid_during_alloc,@function
        .size           $__internal_1_$__cuda_sm10x_tcgen05_guardrail_trap_phase_invalid_during_alloc,($__internal_2_$__cuda_sm10x_tcgen05_guardrail_trap_unallocated_columns_being_dealloced - $__internal_1_$__cuda_sm10x_tcgen05_guardrail_trap_phase_invalid_during_alloc)
$__internal_1_$__cuda_sm10x_tcgen05_guardrail_trap_phase_invalid_during_alloc:
[----:B------:R-:W-:Y:S05]  /*81d0*/  BPT.TRAP 0x1 ;  /* 0x000000040000795c */ /* 0x000fea0000300000 */
[----:B------:R-:W-:-:S04]  /*81e0*/  MOV R3, 0x0 ;  /* 0x0000000000037802 */ /* 0x000fc80000000f00 */
[----:B------:R-:W-:Y:S05]  /*81f0*/  RET.REL.NODEC R2 `(_ZN7cutlass13device_kernelINS_4gemm6kernel13GemmUniversalIN4cute5tupleIJiiiiEEENS1_10collective13CollectiveMmaINS1_35MainloopSm100TmaUmmaWarpSpecializedILi27ELi2ELi4ENS5_IJNS4_1CILi1EEESB_SB_EEEEENS5_IJNSA_ILi64EEESE_SE_EEENS_12float_e5m2_tENS5_IJlSB_lEEESG_SH_NS4_8TiledMMAINS4_8MMA_AtomIJNS4_10MMA_TraitsINS4_19SM100_MMA_F8F6F4_SSEJSG_SG_fSE_SE_NS4_17integral_constantINS4_4UMMA5MajorELSO_0EEESP_NSM_INSN_7ScaleInELSQ_0EEESR_EEEEEENS4_6LayoutISC_NS5_IJNSA_ILi0EEESV_SV_EEEEENS5_IJNS4_10UnderscoreESY_SY_EEEEENS4_13SM90_TMA_LOADENS4_14ComposedLayoutINS4_7SwizzleILi2ELi4ELi3EEENS4_18smem_ptr_flag_bitsILi8EEENSU_INS5_IJNSA_ILi8EEESE_EEENS5_IJSE_SB_EEEEEEEvNS4_8identityES11_S1B_vS1C_EENS_8epilogue10collective18CollectiveEpilogueINS1E_23Sm100TmaWarpSpecializedILi1ELi1ELi32ELb0ELb0EEEJSF_NS5_IJNSU_ISE_SB_EES1J_EEESG_SH_SG_SH_NS1E_6fusion15FusionCallbacksIS1I_NS1L_17LinearCombinationISG_fSG_fLNS_15FloatRoundStyleE2EEESF_S1K_JEEENS4_5SM1004TMEM4LOAD26SM100_TMEM_LOAD_16dp32b32xES11_S1B_NS4_39AutoVectorizingCopyWithAssumedAlignmentILi128EEENS4_14SM90_TMA_STOREES1B_S1W_S1W_EEEvvEEEEvNT_6ParamsE) ;  /* 0xffffff7c02807950 */ /* 0x000fea0003c3ffff */
        .weak           $__internal_2_$__cuda_sm10x_tcgen05_guardrail_trap_unallocated_columns_being_dealloced
        .type           $__internal_2_$__cuda_sm10x_tcgen05_guardrail_trap_unallocated_columns_being_dealloced,@function
        .size           $__internal_2_$__cuda_sm10x_tcgen05_guardrail_trap_unallocated_columns_being_dealloced,(.L_x_198 - $__internal_2_$__cuda_sm10x_tcgen05_guardrail_trap_unallocated_columns_being_dealloced)
$__internal_2_$__cuda_sm10x_tcgen05_guardrail_trap_unallocated_columns_being_dealloced:
[----:B------:R-:W-:Y:S05]  /*8200*/  BPT.TRAP 0x1 ;  /* 0x000000040000795c */ /* 0x000fea0000300000 */
[----:B------:R-:W-:-:S04]  /*8210*/  HFMA2 R3, -RZ, RZ, 0, 0 ;  /* 0x00000000ff037431 */ /* 0x000fc800000001ff */
[----:B------:R-:W-:Y:S05]  /*8220*/  RET.REL.NODEC R2 `(_ZN7cutlass13device_kernelINS_4gemm6kernel13GemmUniversalIN4cute5tupleIJiiiiEEENS1_10collective13CollectiveMmaINS1_35MainloopSm100TmaUmmaWarpSpecializedILi27ELi2ELi4ENS5_IJNS4_1CILi1EEESB_SB_EEEEENS5_IJNSA_ILi64EEESE_SE_EEENS_12float_e5m2_tENS5_IJlSB_lEEESG_SH_NS4_8TiledMMAINS4_8MMA_AtomIJNS4_10MMA_TraitsINS4_19SM100_MMA_F8F6F4_SSEJSG_SG_fSE_SE_NS4_17integral_constantINS4_4UMMA5MajorELSO_0EEESP_NSM_INSN_7ScaleInELSQ_0EEESR_EEEEEENS4_6LayoutISC_NS5_IJNSA_ILi0EEESV_SV_EEEEENS5_IJNS4_10UnderscoreESY_SY_EEEEENS4_13SM90_TMA_LOADENS4_14ComposedLayoutINS4_7SwizzleILi2ELi4ELi3EEENS4_18smem_ptr_flag_bitsILi8EEENSU_INS5_IJNSA_ILi8EEESE_EEENS5_IJSE_SB_EEEEEEEvNS4_8identityES11_S1B_vS1C_EENS_8epilogue10collective18CollectiveEpilogueINS1E_23Sm100TmaWarpSpecializedILi1ELi1ELi32ELb0ELb0EEEJSF_NS5_IJNSU_ISE_SB_EES1J_EEESG_SH_SG_SH_NS1E_6fusion15FusionCallbacksIS1I_NS1L_17LinearCombinationISG_fSG_fLNS_15FloatRoundStyleE2EEESF_S1K_JEEENS4_5SM1004TMEM4LOAD26SM100_TMEM_LOAD_16dp32b32xES11_S1B_NS4_39AutoVectorizingCopyWithAssumedAlignmentILi128EEENS4_14SM90_TMA_STOREES1B_S1W_S1W_EEEvvEEEEvNT_6ParamsE) ;  /* 0xffffff7c02747950 */ /* 0x000fea0003c3ffff */
.L_x_197:
[----:B------:R-:W-:-:S00]  /*8230*/  BRA `(.L_x_197) ;  /* 0xfffffffc00fc7947 */ /* 0x000fc0000383ffff */
[----:B------:R-:W-:-:S00]  /*8240*/  NOP ;  /* 0x0000000000007918 */ /* 0x000fc00000000000 */
        /* <DEDUP_REMOVED lines=11> */
.L_x_198:


//--------------------- .nv.global.init           --------------------------
	.section	.nv.global.init,"aw",@progbits
.nv.global.init:
	.type		$str$27,@object
	.size		$str$27,($str$28 - $str$27)
$str$27:
        /*0000*/ 	.byte	0x28, 0x61, 0x64, 0x64, 0x72, 0x65, 0x73, 0x73, 0x20, 0x26, 0x20, 0x6d, 0x61, 0x73, 0x6b, 0x29
        /*0010*/ 	.byte	0x20, 0x3d, 0x3d, 0x20, 0x30, 0x00
	.type		$str$28,@object
	.size		$str$28,($str$26 - $str$28)
$str$28:
        /*0016*/ 	.byte	0x2f, 0x74, 0x6d, 0x70, 0x2f, 0x63, 0x75, 0x74, 0x6c, 0x61, 0x73, 0x73, 0x5f, 0x73, 0x77, 0x65
        /*0026*/ 	.byte	0x65, 0x70, 0x5f, 0x73, 0x72, 0x63, 0x2f, 0x69, 0x6e, 0x63, 0x6c, 0x75, 0x64, 0x65, 0x2f, 0x63
        /*0036*/ 	.byte	0x75, 0x74, 0x65, 0x2f, 0x70, 0x6f, 0x69, 0x6e, 0x74, 0x65, 0x72, 0x5f, 0x66, 0x6c, 0x61, 0x67
        /*0046*/ 	.byte	0x67, 0x65, 0x64, 0x2e, 0x68, 0x70, 0x70, 0x00
	.type		$str$26,@object
	.size		$str$26,($str$25 - $str$26)
$str$26:
        /*004e*/ 	.byte	0x2f, 0x74, 0x6d, 0x70, 0x2f, 0x63, 0x75, 0x74, 0x6c, 0x61, 0x73, 0x73, 0x5f, 0x73, 0x77, 0x65
        /*005e*/ 	.byte	0x65, 0x70, 0x5f, 0x73, 0x72, 0x63, 0x2f, 0x69, 0x6e, 0x63, 0x6c, 0x75, 0x64, 0x65, 0x2f, 0x63
        /*006e*/ 	.byte	0x75, 0x74, 0x65, 0x2f, 0x61, 0x74, 0x6f, 0x6d, 0x2f, 0x63, 0x6f, 0x70, 0x79, 0x5f, 0x74, 0x72
        /*007e*/ 	.byte	0x61, 0x69, 0x74, 0x73, 0x5f, 0x73, 0x6d, 0x31, 0x30, 0x30, 0x2e, 0x68, 0x70, 0x70, 0x00
	.type		$str$25,@object
	.size		$str$25,(__unnamed_1 - $str$25)
$str$25:
        /*008d*/ 	.byte	0x28, 0x28, 0x75, 0x69, 0x6e, 0x74, 0x33, 0x32, 0x5f, 0x74, 0x28, 0x74, 0x68, 0x72, 0x65, 0x61
        /*009d*/ 	.byte	0x64, 0x49, 0x64, 0x78, 0x2e, 0x78, 0x29, 0x20, 0x2f, 0x20, 0x33, 0x32, 0x29, 0x20, 0x25, 0x20
        /*00ad*/ 	.byte	0x34, 0x29, 0x20, 0x3d, 0x3d, 0x20, 0x28, 0x28, 0x28, 0x74, 0x6d, 0x65, 0x6d, 0x5f, 0x61, 0x64
        /*00bd*/ 	.byte	0x64, 0x72, 0x20, 0x3e, 0x3e, 0x20, 0x31, 0x36, 0x29, 0x20, 0x2f, 0x20, 0x33, 0x32, 0x29, 0x20
        /*00cd*/ 	.byte	0x25, 0x20, 0x34, 0x29, 0x00
	.type		__unnamed_1,@object
	.size		__unnamed_1,(__unnamed_2 - __unnamed_1)
__unnamed_1:
        /*00d2*/ 	.byte	0x61, 0x75, 0x74, 0x6f, 0x20, 0x63, 0x75, 0x74, 0x65, 0x3a, 0x3a, 0x61, 0x73, 0x5f, 0x70, 0x6f
        /* <DEDUP_REMOVED lines=24> */
        /*0262*/ 	.byte	0x3c, 0x34, 0x30, 0x39, 0x36, 0x3e, 0x3e, 0x3e, 0x3e, 0x5d, 0x00
	.type		__unnamed_2,@object
	.size		__unnamed_2,(.L_2 - __unnamed_2)
__unnamed_2:
        /* <DEDUP_REMOVED lines=40> */
        /*04ed*/ 	.byte	0x74, 0x65, 0x3a, 0x3a, 0x43, 0x3c, 0x30, 0x3e, 0x3e, 0x3e, 0x3e, 0x5d, 0x00
.L_2:


//--------------------- .nv.shared._ZN7cutlass13device_kernelINS_4gemm6kernel13GemmUniversalIN4cute5tupleIJiiiiEEENS1_10collective13CollectiveMmaINS1_35MainloopSm100TmaUmmaWarpSpecializedILi27ELi2ELi4ENS5_IJNS4_1CILi1EEESB_SB_EEEEENS5_IJNSA_ILi64EEESE_SE_EEENS_12float_e5m2_tENS5_IJlSB_lEEESG_SH_NS4_8TiledMMAINS4_8MMA_AtomIJNS4_10MMA_TraitsINS4_19SM100_MMA_F8F6F4_SSEJSG_SG_fSE_SE_NS4_17integral_constantINS4_4UMMA5MajorELSO_0EEESP_NSM_INSN_7ScaleInELSQ_0EEESR_EEEEEENS4_6LayoutISC_NS5_IJNSA_ILi0EEESV_SV_EEEEENS5_IJNS4_10UnderscoreESY_SY_EEEEENS4_13SM90_TMA_LOADENS4_14ComposedLayoutINS4_7SwizzleILi2ELi4ELi3EEENS4_18smem_ptr_flag_bitsILi8EEENSU_INS5_IJNSA_ILi8EEESE_EEENS5_IJSE_SB_EEEEEEEvNS4_8identityES11_S1B_vS1C_EENS_8epilogue10collective18CollectiveEpilogueINS1E_23Sm100TmaWarpSpecializedILi1ELi1ELi32ELb0ELb0EEEJSF_NS5_IJNSU_ISE_SB_EES1J_EEESG_SH_SG_SH_NS1E_6fusion15FusionCallbacksIS1I_NS1L_17LinearCombinationISG_fSG_fLNS_15FloatRoundStyleE2EEESF_S1K_JEEENS4_5SM1004TMEM4LOAD26SM100_TMEM_LOAD_16dp32b32xES11_S1B_NS4_39AutoVectorizingCopyWithAssumedAlignmentILi128EEENS4_14SM90_TMA_STOREES1B_S1W_S1W_EEEvvEEEEvNT_6ParamsE --------------------------
	.section	.nv.shared._ZN7cutlass13device_kernelINS_4gemm6kernel13GemmUniversalIN4cute5tupleIJiiiiEEENS1_10collective13CollectiveMmaINS1_35MainloopSm100TmaUmmaWarpSpecializedILi27ELi2ELi4ENS5_IJNS4_1CILi1EEESB_SB_EEEEENS5_IJNSA_ILi64EEESE_SE_EEENS_12float_e5m2_tENS5_IJlSB_lEEESG_SH_NS4_8TiledMMAINS4_8MMA_AtomIJNS4_10MMA_TraitsINS4_19SM100_MMA_F8F6F4_SSEJSG_SG_fSE_SE_NS4_17integral_constantINS4_4UMMA5MajorELSO_0EEESP_NSM_INSN_7ScaleInELSQ_0EEESR_EEEEEENS4_6LayoutISC_NS5_IJNSA_ILi0EEESV_SV_EEEEENS5_IJNS4_10UnderscoreESY_SY_EEEEENS4_13SM90_TMA_LOADENS4_14ComposedLayoutINS4_7SwizzleILi2ELi4ELi3EEENS4_18smem_ptr_flag_bitsILi8EEENSU_INS5_IJNSA_ILi8EEESE_EEENS5_IJSE_SB_EEEEEEEvNS4_8identityES11_S1B_vS1C_EENS_8epilogue10collective18CollectiveEpilogueINS1E_23Sm100TmaWarpSpecializedILi1ELi1ELi32ELb0ELb0EEEJSF_NS5_IJNSU_ISE_SB_EES1J_EEESG_SH_SG_SH_NS1E_6fusion15FusionCallbacksIS1I_NS1L_17LinearCombinationISG_fSG_fLNS_15FloatRoundStyleE2EEESF_S1K_JEEENS4_5SM1004TMEM4LOAD26SM100_TMEM_LOAD_16dp32b32xES11_S1B_NS4_39AutoVectorizingCopyWithAssumedAlignmentILi128EEENS4_14SM90_TMA_STOREES1B_S1W_S1W_EEEvvEEEEvNT_6ParamsE,"aw",@nobits
	.sectionflags	@""
	.align	16
	.zero		1024


//--------------------- .nv.shared.reserved.0     --------------------------
	.section	.nv.shared.reserved.0,"aw",@nobits
	.weak		__nv_reservedSMEM_offset_0_alias
	.size		__nv_reservedSMEM_offset_0_alias, 0, 64
	.other		__nv_reservedSMEM_offset_0_alias,@"STO_CUDA_RESERVED_SHARED STV_DEFAULT"
__nv_reservedSMEM_offset_0_alias:
	.zero		0
.nv.shared.reserved.0:
	.zero		64
	.weak		__nv_reservedSMEM_tcgen05_partition
	.type		__nv_reservedSMEM_tcgen05_partition,@object
	.size		__nv_reservedSMEM_tcgen05_partition,(.L_0 - __nv_reservedSMEM_tcgen05_partition)
__nv_reservedSMEM_tcgen05_partition:
	.zero		32
.L_0:


//--------------------- .nv.global                --------------------------
	.section	.nv.global,"aw",@nobits
.nv.global:
	.type		_ZN40_INTERNAL_cf258b54_4_k_cu_12eec438_192224cute1_E,@object
	.size		_ZN40_INTERNAL_cf258b54_4_k_cu_12eec438_192224cute1_E,(_ZN40_INTERNAL_cf258b54_4_k_cu_12eec438_192224cuda3std3__45__cpo6cbeginE - _ZN40_INTERNAL_cf258b54_4_k_cu_12eec438_192224cute1_E)
_ZN40_INTERNAL_cf258b54_4_k_cu_12eec438_192224cute1_E:
	.zero		1
	.type		_ZN40_INTERNAL_cf258b54_4_k_cu_12eec438_192224cuda3std3__45__cpo6cbeginE,@object
	.size		_ZN40_INTERNAL_cf258b54_4_k_cu_12eec438_192224cuda3std3__45__cpo6cbeginE,(_ZN40_INTERNAL_cf258b54_4_k_cu_12eec438_192224cuda3std3__48in_placeE - _ZN40_INTERNAL_cf258b54_4_k_cu_12eec438_192224cuda3std3__45__cpo6cbeginE)
_ZN40_INTERNAL_cf258b54_4_k_cu_12eec438_192224cuda3std3__45__cpo6cbeginE:
	.zero		1
	.type		_ZN40_INTERNAL_cf258b54_4_k_cu_12eec438_192224cuda3std3__48in_placeE,@object
	.size		_ZN40_INTERNAL_cf258b54_4_k_cu_12eec438_192224cuda3std3__48in_placeE,(_ZN40_INTERNAL_cf258b54_4_k_cu_12eec438_192224cuda3std6ranges3__45__cpo9iter_moveE - _ZN40_INTERNAL_cf258b54_4_k_cu_12eec438_192224cuda3std3__48in_placeE)
_ZN40_INTERNAL_cf258b54_4_k_cu_12eec438_192224cuda3std3__48in_placeE:
	.zero		1
	.type		_ZN40_INTERNAL_cf258b54_4_k_cu_12eec438_192224cuda3std6ranges3__45__cpo9iter_moveE,@object
	.size		_ZN40_INTERNAL_cf258b54_4_k_cu_12eec438_192224cuda3std6ranges3__45__cpo9iter_moveE,(_ZN40_INTERNAL_cf258b54_4_k_cu_12eec438_192224cuda3std3__45__cpo5beginE - _ZN40_INTERNAL_cf258b54_4_k_cu_12eec438_192224cuda3std6ranges3__45__cpo9iter_moveE)
_ZN40_INTERNAL_cf258b54_4_k_cu_12eec438_192224cuda3std6ranges3__45__cpo9iter_moveE:
	.zero		1
	.type		_ZN40_INTERNAL_cf258b54_4_k_cu_12eec438_192224cuda3std3__45__cpo5beginE,@object
	.size		_ZN40_INTERNAL_cf258b54_4_k_cu_12eec438_192224cuda3std3__45__cpo5beginE,(_ZN40_INTERNAL_cf258b54_4_k_cu_12eec438_192224cuda3std3__442_GLOBAL__N__cf258b54_4_k_cu_12eec438_192226ignoreE - _ZN40_INTERNAL_cf258b54_4_k_cu_12eec438_192224cuda3std3__45__cpo5beginE)
_ZN40_INTERNAL_cf258b54_4_k_cu_12eec438_192224cuda3std3__45__cpo5beginE:
	.zero		1
	.type		_ZN40_INTERNAL_cf258b54_4_k_cu_12eec438_192224cuda3std3__442_GLOBAL__N__cf258b54_4_k_cu_12eec438_192226ignoreE,@object
	.size		_ZN40_INTERNAL_cf258b54_4_k_cu_12eec438_192224cuda3std3__442_GLOBAL__N__cf258b54_4_k_cu_12eec438_192226ignoreE,(_ZN40_INTERNAL_cf258b54_4_k_cu_12eec438_192224cute7productE - _ZN40_INTERNAL_cf258b54_4_k_cu_12eec438_192224cuda3std3__442_GLOBAL__N__cf258b54_4_k_cu_12eec438_192226ignoreE)
_ZN40_INTERNAL_cf258b54_4_k_cu_12eec438_192224cuda3std3__442_GLOBAL__N__cf258b54_4_k_cu_12eec438_192226ignoreE:
	.zero		1
	.type		_ZN40_INTERNAL_cf258b54_4_k_cu_12eec438_192224cute7productE,@object
	.size		_ZN40_INTERNAL_cf258b54_4_k_cu_12eec438_192224cute7productE,(_ZN40_INTERNAL_cf258b54_4_k_cu_12eec438_192224cuda3std3__45__cpo3endE - _ZN40_INTERNAL_cf258b54_4_k_cu_12eec438_192224cute7productE)
_ZN40_INTERNAL_cf258b54_4_k_cu_12eec438_192224cute7productE:
	.zero		1
	.type		_ZN40_INTERNAL_cf258b54_4_k_cu_12eec438_192224cuda3std3__45__cpo3endE,@object
	.size		_ZN40_INTERNAL_cf258b54_4_k_cu_12eec438_192224cuda3std3__45__cpo3endE,(_ZN40_INTERNAL_cf258b54_4_k_cu_12eec438_192224cuda3std3__419piecewise_constructE - _ZN40_INTERNAL_cf258b54_4_k_cu_12eec438_192224cuda3std3__45__cpo3endE)
_ZN40_INTERNAL_cf258b54_4_k_cu_12eec438_192224cuda3std3__45__cpo3endE:
	.zero		1
	.type		_ZN40_INTERNAL_cf258b54_4_k_cu_12eec438_192224cuda3std3__419piecewise_constructE,@object
	.size		_ZN40_INTERNAL_cf258b54_4_k_cu_12eec438_192224cuda3std3__419piecewise_constructE,(_ZN40_INTERNAL_cf258b54_4_k_cu_12eec438_192224cuda3std3__45__cpo4cendE - _ZN40_INTERNAL_cf258b54_4_k_cu_12eec438_192224cuda3std3__419piecewise_constructE)
_ZN40_INTERNAL_cf258b54_4_k_cu_12eec438_192224cuda3std3__419piecewise_constructE:
	.zero		1
	.type		_ZN40_INTERNAL_cf258b54_4_k_cu_12eec438_192224cuda3std3__45__cpo4cendE,@object
	.size		_ZN40_INTERNAL_cf258b54_4_k_cu_12eec438_192224cuda3std3__45__cpo4cendE,(_ZN40_INTERNAL_cf258b54_4_k_cu_12eec438_192224cuda3std6ranges3__45__cpo4swapE - _ZN40_INTERNAL_cf258b54_4_k_cu_12eec438_192224cuda3std3__45__cpo4cendE)
_ZN40_INTERNAL_cf258b54_4_k_cu_12eec438_192224cuda3std3__45__cpo4cendE:
	.zero		1
	.type		_ZN40_INTERNAL_cf258b54_4_k_cu_12eec438_192224cuda3std6ranges3__45__cpo4swapE,@object
	.size		_ZN40_INTERNAL_cf258b54_4_k_cu_12eec438_192224cuda3std6ranges3__45__cpo4swapE,(.L_10 - _ZN40_INTERNAL_cf258b54_4_k_cu_12eec438_192224cuda3std6ranges3__45__cpo4swapE)
_ZN40_INTERNAL_cf258b54_4_k_cu_12eec438_192224cuda3std6ranges3__45__cpo4swapE:
	.zero		1
.L_10:


//--------------------- .nv.constant0._ZN7cutlass13device_kernelINS_4gemm6kernel13GemmUniversalIN4cute5tupleIJiiiiEEENS1_10collective13CollectiveMmaINS1_35MainloopSm100TmaUmmaWarpSpecializedILi27ELi2ELi4ENS5_IJNS4_1CILi1EEESB_SB_EEEEENS5_IJNSA_ILi64EEESE_SE_EEENS_12float_e5m2_tENS5_IJlSB_lEEESG_SH_NS4_8TiledMMAINS4_8MMA_AtomIJNS4_10MMA_TraitsINS4_19SM100_MMA_F8F6F4_SSEJSG_SG_fSE_SE_NS4_17integral_constantINS4_4UMMA5MajorELSO_0EEESP_NSM_INSN_7ScaleInELSQ_0EEESR_EEEEEENS4_6LayoutISC_NS5_IJNSA_ILi0EEESV_SV_EEEEENS5_IJNS4_10UnderscoreESY_SY_EEEEENS4_13SM90_TMA_LOADENS4_14ComposedLayoutINS4_7SwizzleILi2ELi4ELi3EEENS4_18smem_ptr_flag_bitsILi8EEENSU_INS5_IJNSA_ILi8EEESE_EEENS5_IJSE_SB_EEEEEEEvNS4_8identityES11_S1B_vS1C_EENS_8epilogue10collective18CollectiveEpilogueINS1E_23Sm100TmaWarpSpecializedILi1ELi1ELi32ELb0ELb0EEEJSF_NS5_IJNSU_ISE_SB_EES1J_EEESG_SH_SG_SH_NS1E_6fusion15FusionCallbacksIS1I_NS1L_17LinearCombinationISG_fSG_fLNS_15FloatRoundStyleE2EEESF_S1K_JEEENS4_5SM1004TMEM4LOAD26SM100_TMEM_LOAD_16dp32b32xES11_S1B_NS4_39AutoVectorizingCopyWithAssumedAlignmentILi128EEENS4_14SM90_TMA_STOREES1B_S1W_S1W_EEEvvEEEEvNT_6ParamsE --------------------------
	.section	.nv.constant0._ZN7cutlass13device_kernelINS_4gemm6kernel13GemmUniversalIN4cute5tupleIJiiiiEEENS1_10collective13CollectiveMmaINS1_35MainloopSm100TmaUmmaWarpSpecializedILi27ELi2ELi4ENS5_IJNS4_1CILi1EEESB_SB_EEEEENS5_IJNSA_ILi64EEESE_SE_EEENS_12float_e5m2_tENS5_IJlSB_lEEESG_SH_NS4_8TiledMMAINS4_8MMA_AtomIJNS4_10MMA_TraitsINS4_19SM100_MMA_F8F6F4_SSEJSG_SG_fSE_SE_NS4_17integral_constantINS4_4UMMA5MajorELSO_0EEESP_NSM_INSN_7ScaleInELSQ_0EEESR_EEEEEENS4_6LayoutISC_NS5_IJNSA_ILi0EEESV_SV_EEEEENS5_IJNS4_10UnderscoreESY_SY_EEEEENS4_13SM90_TMA_LOADENS4_14ComposedLayoutINS4_7SwizzleILi2ELi4ELi3EEENS4_18smem_ptr_flag_bitsILi8EEENSU_INS5_IJNSA_ILi8EEESE_EEENS5_IJSE_SB_EEEEEEEvNS4_8identityES11_S1B_vS1C_EENS_8epilogue10collective18CollectiveEpilogueINS1E_23Sm100TmaWarpSpecializedILi1ELi1ELi32ELb0ELb0EEEJSF_NS5_IJNSU_ISE_SB_EES1J_EEESG_SH_SG_SH_NS1E_6fusion15FusionCallbacksIS1I_NS1L_17LinearCombinationISG_fSG_fLNS_15FloatRoundStyleE2EEESF_S1K_JEEENS4_5SM1004TMEM4LOAD26SM100_TMEM_LOAD_16dp32b32xES11_S1B_NS4_39AutoVectorizingCopyWithAssumedAlignmentILi128EEENS4_14SM90_TMA_STOREES1B_S1W_S1W_EEEvvEEEEvNT_6ParamsE,"a",@progbits
	.sectionflags	@""
	.align	4
.nv.constant0._ZN7cutlass13device_kernelINS_4gemm6kernel13GemmUniversalIN4cute5tupleIJiiiiEEENS1_10collective13CollectiveMmaINS1_35MainloopSm100TmaUmmaWarpSpecializedILi27ELi2ELi4ENS5_IJNS4_1CILi1EEESB_SB_EEEEENS5_IJNSA_ILi64EEESE_SE_EEENS_12float_e5m2_tENS5_IJlSB_lEEESG_SH_NS4_8TiledMMAINS4_8MMA_AtomIJNS4_10MMA_TraitsINS4_19SM100_MMA_F8F6F4_SSEJSG_SG_fSE_SE_NS4_17integral_constantINS4_4UMMA5MajorELSO_0EEESP_NSM_INSN_7ScaleInELSQ_0EEESR_EEEEEENS4_6LayoutISC_NS5_IJNSA_ILi0EEESV_SV_EEEEENS5_IJNS4_10UnderscoreESY_SY_EEEEENS4_13SM90_TMA_LOADENS4_14ComposedLayoutINS4_7SwizzleILi2ELi4ELi3EEENS4_18smem_ptr_flag_bitsILi8EEENSU_INS5_IJNSA_ILi8EEESE_EEENS5_IJSE_SB_EEEEEEEvNS4_8identityES11_S1B_vS1C_EENS_8epilogue10collective18CollectiveEpilogueINS1E_23Sm100TmaWarpSpecializedILi1ELi1ELi32ELb0ELb0EEEJSF_NS5_IJNSU_ISE_SB_EES1J_EEESG_SH_SG_SH_NS1E_6fusion15FusionCallbacksIS1I_NS1L_17LinearCombinationISG_fSG_fLNS_15FloatRoundStyleE2EEESF_S1K_JEEENS4_5SM1004TMEM4LOAD26SM100_TMEM_LOAD_16dp32b32xES11_S1B_NS4_39AutoVectorizingCopyWithAssumedAlignmentILi128EEENS4_14SM90_TMA_STOREES1B_S1W_S1W_EEEvvEEEEvNT_6ParamsE:
	.zero		2944


//--------------------- SYMBOLS --------------------------

	.type		.nv.reservedSmem.offset0,@object
	.size		.nv.reservedSmem.offset0,0x4
	.type		.nv.reservedSmem.cap,@object
	.size		.nv.reservedSmem.cap,0x4
	.type		__assertfail,@function
